//
// Generated by NVIDIA NVVM Compiler
//
// Compiler Build ID: CL-36424714
// Cuda compilation tools, release 13.0, V13.0.88
// Based on NVVM 20.0.0
//

.version 9.0
.target sm_100
.address_size 64

	// .globl	_Z18core_parallel_testPK6__halfS1_PS_PdS3_S3_iiiS_

.visible .entry _Z18core_parallel_testPK6__halfS1_PS_PdS3_S3_iiiS_(
	.param .u64 .ptr .align 1 _Z18core_parallel_testPK6__halfS1_PS_PdS3_S3_iiiS__param_0,
	.param .u64 .ptr .align 1 _Z18core_parallel_testPK6__halfS1_PS_PdS3_S3_iiiS__param_1,
	.param .u64 .ptr .align 1 _Z18core_parallel_testPK6__halfS1_PS_PdS3_S3_iiiS__param_2,
	.param .u64 .ptr .align 1 _Z18core_parallel_testPK6__halfS1_PS_PdS3_S3_iiiS__param_3,
	.param .u64 .ptr .align 1 _Z18core_parallel_testPK6__halfS1_PS_PdS3_S3_iiiS__param_4,
	.param .u64 .ptr .align 1 _Z18core_parallel_testPK6__halfS1_PS_PdS3_S3_iiiS__param_5,
	.param .u32 _Z18core_parallel_testPK6__halfS1_PS_PdS3_S3_iiiS__param_6,
	.param .u32 _Z18core_parallel_testPK6__halfS1_PS_PdS3_S3_iiiS__param_7,
	.param .u32 _Z18core_parallel_testPK6__halfS1_PS_PdS3_S3_iiiS__param_8,
	.param .align 2 .b8 _Z18core_parallel_testPK6__halfS1_PS_PdS3_S3_iiiS__param_9[2]
)
{
	.local .align 16 .b8 	__local_depot0[336];
	.reg .b64 	%SP;
	.reg .b64 	%SPL;
	.reg .pred 	%p<5>;
	.reg .b16 	%rs<799>;
	.reg .b32 	%r<445>;
	.reg .b32 	%f<49>;
	.reg .b64 	%rd<79>;
	.reg .b64 	%fd<7>;

	mov.u64 	%SPL, __local_depot0;
	ld.param.u16 	%rs116, [_Z18core_parallel_testPK6__halfS1_PS_PdS3_S3_iiiS__param_9];
	ld.param.u64 	%rd13, [_Z18core_parallel_testPK6__halfS1_PS_PdS3_S3_iiiS__param_0];
	ld.param.u64 	%rd8, [_Z18core_parallel_testPK6__halfS1_PS_PdS3_S3_iiiS__param_2];
	ld.param.u64 	%rd11, [_Z18core_parallel_testPK6__halfS1_PS_PdS3_S3_iiiS__param_5];
	cvta.to.global.u64 	%rd1, %rd8;
	cvta.to.global.u64 	%rd2, %rd13;
	add.u64 	%rd3, %SPL, 0;
	mov.u32 	%r14, %tid.x;
	mov.u32 	%r15, %ntid.x;
	mov.u32 	%r16, %ctaid.x;
	mad.lo.s32 	%r1, %r15, %r16, %r14;
	// begin inline asm
	mov.u64 	%rd12, %clock64;
	// end inline asm
	setp.gt.u32 	%p1, %r14, 127;
	@%p1 bra 	$L__BB0_6;
	ld.param.u64 	%rd75, [_Z18core_parallel_testPK6__halfS1_PS_PdS3_S3_iiiS__param_1];
	cvta.to.global.u64 	%rd26, %rd75;
	mul.lo.s32 	%r339, %r1, 56;
	mul.wide.s32 	%rd27, %r339, 2;
	add.s64 	%rd28, %rd2, %rd27;
	ld.global.u16 	%rs798, [%rd28];
	add.s64 	%rd29, %rd26, %rd27;
	ld.global.u16 	%rs2, [%rd29];
	ld.global.u16 	%rs3, [%rd28+2];
	ld.global.u16 	%rs4, [%rd29+2];
	ld.global.u16 	%rs5, [%rd28+4];
	ld.global.u16 	%rs6, [%rd29+4];
	ld.global.u16 	%rs7, [%rd28+6];
	ld.global.u16 	%rs8, [%rd29+6];
	ld.global.u16 	%rs9, [%rd28+8];
	ld.global.u16 	%rs10, [%rd29+8];
	ld.global.u16 	%rs11, [%rd28+10];
	ld.global.u16 	%rs12, [%rd29+10];
	ld.global.u16 	%rs13, [%rd28+12];
	ld.global.u16 	%rs14, [%rd29+12];
	ld.global.u16 	%rs15, [%rd28+14];
	mov.b32 	%r340, {%rs13, %rs15};
	mov.b32 	%r341, {%rs9, %rs11};
	mov.b32 	%r342, {%rs5, %rs7};
	mov.b32 	%r343, {%rs798, %rs3};
	st.local.v4.b32 	[%rd3], {%r343, %r342, %r341, %r340};
	ld.global.u16 	%rs16, [%rd29+14];
	mov.b32 	%r344, {%rs10, %rs12};
	mov.b32 	%r345, {%rs6, %rs8};
	mov.b32 	%r346, {%rs2, %rs4};
	mov.b32 	%r347, {%rs14, %rs16};
	st.local.v4.b32 	[%rd3+112], {%r346, %r345, %r344, %r347};
	ld.global.u16 	%rs17, [%rd28+16];
	ld.global.u16 	%rs18, [%rd29+16];
	ld.global.u16 	%rs19, [%rd28+18];
	ld.global.u16 	%rs20, [%rd29+18];
	ld.global.u16 	%rs21, [%rd28+20];
	ld.global.u16 	%rs22, [%rd29+20];
	ld.global.u16 	%rs23, [%rd28+22];
	ld.global.u16 	%rs24, [%rd29+22];
	ld.global.u16 	%rs25, [%rd28+24];
	ld.global.u16 	%rs26, [%rd29+24];
	ld.global.u16 	%rs27, [%rd28+26];
	ld.global.u16 	%rs28, [%rd29+26];
	ld.global.u16 	%rs29, [%rd28+28];
	ld.global.u16 	%rs30, [%rd29+28];
	ld.global.u16 	%rs31, [%rd28+30];
	mov.b32 	%r348, {%rs29, %rs31};
	mov.b32 	%r349, {%rs25, %rs27};
	mov.b32 	%r350, {%rs21, %rs23};
	mov.b32 	%r351, {%rs17, %rs19};
	st.local.v4.b32 	[%rd3+16], {%r351, %r350, %r349, %r348};
	ld.global.u16 	%rs32, [%rd29+30];
	mov.b32 	%r352, {%rs26, %rs28};
	mov.b32 	%r353, {%rs22, %rs24};
	mov.b32 	%r354, {%rs18, %rs20};
	mov.b32 	%r355, {%rs30, %rs32};
	st.local.v4.b32 	[%rd3+128], {%r354, %r353, %r352, %r355};
	ld.global.u16 	%rs33, [%rd28+32];
	ld.global.u16 	%rs34, [%rd29+32];
	ld.global.u16 	%rs35, [%rd28+34];
	ld.global.u16 	%rs36, [%rd29+34];
	ld.global.u16 	%rs37, [%rd28+36];
	ld.global.u16 	%rs38, [%rd29+36];
	ld.global.u16 	%rs39, [%rd28+38];
	ld.global.u16 	%rs40, [%rd29+38];
	ld.global.u16 	%rs41, [%rd28+40];
	ld.global.u16 	%rs42, [%rd29+40];
	ld.global.u16 	%rs43, [%rd28+42];
	ld.global.u16 	%rs44, [%rd29+42];
	ld.global.u16 	%rs45, [%rd28+44];
	ld.global.u16 	%rs46, [%rd29+44];
	ld.global.u16 	%rs47, [%rd28+46];
	mov.b32 	%r356, {%rs45, %rs47};
	mov.b32 	%r357, {%rs41, %rs43};
	mov.b32 	%r358, {%rs37, %rs39};
	mov.b32 	%r359, {%rs33, %rs35};
	st.local.v4.b32 	[%rd3+32], {%r359, %r358, %r357, %r356};
	ld.global.u16 	%rs48, [%rd29+46];
	mov.b32 	%r360, {%rs42, %rs44};
	mov.b32 	%r361, {%rs38, %rs40};
	mov.b32 	%r362, {%rs34, %rs36};
	mov.b32 	%r363, {%rs46, %rs48};
	st.local.v4.b32 	[%rd3+144], {%r362, %r361, %r360, %r363};
	ld.global.u16 	%rs49, [%rd28+48];
	ld.global.u16 	%rs50, [%rd29+48];
	ld.global.u16 	%rs51, [%rd28+50];
	ld.global.u16 	%rs52, [%rd29+50];
	ld.global.u16 	%rs53, [%rd28+52];
	ld.global.u16 	%rs54, [%rd29+52];
	ld.global.u16 	%rs55, [%rd28+54];
	ld.global.u16 	%rs56, [%rd29+54];
	ld.global.u16 	%rs57, [%rd28+56];
	ld.global.u16 	%rs58, [%rd29+56];
	ld.global.u16 	%rs59, [%rd28+58];
	ld.global.u16 	%rs60, [%rd29+58];
	ld.global.u16 	%rs61, [%rd28+60];
	ld.global.u16 	%rs62, [%rd29+60];
	ld.global.u16 	%rs63, [%rd28+62];
	mov.b32 	%r364, {%rs61, %rs63};
	mov.b32 	%r365, {%rs57, %rs59};
	mov.b32 	%r366, {%rs53, %rs55};
	mov.b32 	%r367, {%rs49, %rs51};
	st.local.v4.b32 	[%rd3+48], {%r367, %r366, %r365, %r364};
	ld.global.u16 	%rs64, [%rd29+62];
	mov.b32 	%r368, {%rs58, %rs60};
	mov.b32 	%r369, {%rs54, %rs56};
	mov.b32 	%r370, {%rs50, %rs52};
	mov.b32 	%r371, {%rs62, %rs64};
	st.local.v4.b32 	[%rd3+160], {%r370, %r369, %r368, %r371};
	ld.global.u16 	%rs65, [%rd28+64];
	ld.global.u16 	%rs66, [%rd29+64];
	ld.global.u16 	%rs67, [%rd28+66];
	ld.global.u16 	%rs68, [%rd29+66];
	ld.global.u16 	%rs69, [%rd28+68];
	ld.global.u16 	%rs70, [%rd29+68];
	ld.global.u16 	%rs71, [%rd28+70];
	ld.global.u16 	%rs72, [%rd29+70];
	ld.global.u16 	%rs73, [%rd28+72];
	ld.global.u16 	%rs74, [%rd29+72];
	ld.global.u16 	%rs75, [%rd28+74];
	ld.global.u16 	%rs76, [%rd29+74];
	ld.global.u16 	%rs77, [%rd28+76];
	ld.global.u16 	%rs78, [%rd29+76];
	ld.global.u16 	%rs79, [%rd28+78];
	mov.b32 	%r372, {%rs77, %rs79};
	mov.b32 	%r373, {%rs73, %rs75};
	mov.b32 	%r374, {%rs69, %rs71};
	mov.b32 	%r375, {%rs65, %rs67};
	st.local.v4.b32 	[%rd3+64], {%r375, %r374, %r373, %r372};
	ld.global.u16 	%rs80, [%rd29+78];
	mov.b32 	%r376, {%rs74, %rs76};
	mov.b32 	%r377, {%rs70, %rs72};
	mov.b32 	%r378, {%rs66, %rs68};
	mov.b32 	%r379, {%rs78, %rs80};
	st.local.v4.b32 	[%rd3+176], {%r378, %r377, %r376, %r379};
	ld.global.u16 	%rs81, [%rd28+80];
	ld.global.u16 	%rs82, [%rd29+80];
	ld.global.u16 	%rs83, [%rd28+82];
	ld.global.u16 	%rs84, [%rd29+82];
	ld.global.u16 	%rs85, [%rd28+84];
	ld.global.u16 	%rs86, [%rd29+84];
	ld.global.u16 	%rs87, [%rd28+86];
	ld.global.u16 	%rs88, [%rd29+86];
	ld.global.u16 	%rs89, [%rd28+88];
	ld.global.u16 	%rs90, [%rd29+88];
	ld.global.u16 	%rs91, [%rd28+90];
	ld.global.u16 	%rs92, [%rd29+90];
	ld.global.u16 	%rs93, [%rd28+92];
	ld.global.u16 	%rs94, [%rd29+92];
	ld.global.u16 	%rs95, [%rd28+94];
	mov.b32 	%r380, {%rs93, %rs95};
	mov.b32 	%r381, {%rs89, %rs91};
	mov.b32 	%r382, {%rs85, %rs87};
	mov.b32 	%r383, {%rs81, %rs83};
	st.local.v4.b32 	[%rd3+80], {%r383, %r382, %r381, %r380};
	ld.global.u16 	%rs96, [%rd29+94];
	mov.b32 	%r384, {%rs90, %rs92};
	mov.b32 	%r385, {%rs86, %rs88};
	mov.b32 	%r386, {%rs82, %rs84};
	mov.b32 	%r387, {%rs94, %rs96};
	st.local.v4.b32 	[%rd3+192], {%r386, %r385, %r384, %r387};
	ld.global.u16 	%rs97, [%rd28+96];
	ld.global.u16 	%rs98, [%rd29+96];
	ld.global.u16 	%rs99, [%rd28+98];
	ld.global.u16 	%rs100, [%rd29+98];
	ld.global.u16 	%rs101, [%rd28+100];
	ld.global.u16 	%rs102, [%rd29+100];
	ld.global.u16 	%rs103, [%rd28+102];
	ld.global.u16 	%rs104, [%rd29+102];
	ld.global.u16 	%rs105, [%rd28+104];
	ld.global.u16 	%rs106, [%rd29+104];
	ld.global.u16 	%rs107, [%rd28+106];
	ld.global.u16 	%rs108, [%rd29+106];
	ld.global.u16 	%rs109, [%rd28+108];
	ld.global.u16 	%rs110, [%rd29+108];
	ld.global.u16 	%rs111, [%rd28+110];
	mov.b32 	%r388, {%rs109, %rs111};
	mov.b32 	%r389, {%rs105, %rs107};
	mov.b32 	%r390, {%rs101, %rs103};
	mov.b32 	%r391, {%rs97, %rs99};
	st.local.v4.b32 	[%rd3+96], {%r391, %r390, %r389, %r388};
	ld.global.u16 	%rs112, [%rd29+110];
	mov.b32 	%r392, {%rs106, %rs108};
	mov.b32 	%r393, {%rs102, %rs104};
	mov.b32 	%r394, {%rs98, %rs100};
	mov.b32 	%r395, {%rs110, %rs112};
	st.local.v4.b32 	[%rd3+208], {%r394, %r393, %r392, %r395};
	// begin inline asm
	mov.u64 	%rd25, %clock64;
	// end inline asm
	mov.b32 	%r441, 0;
$L__BB0_2:
	.pragma "nounroll";
	and.b32  	%r396, %r441, 16;
	setp.ne.s32 	%p3, %r396, 0;
	@%p3 bra 	$L__BB0_4;
	st.local.u16 	[%rd3], %rs111;
	mov.u16 	%rs798, %rs111;
$L__BB0_4:
	cvt.u16.u32 	%rs213, %r441;
	shr.u16 	%rs214, %rs213, 3;
	mul.hi.u16 	%rs215, %rs214, 9363;
	mul.lo.s16 	%rs216, %rs215, 56;
	sub.s16 	%rs217, %rs213, %rs216;
	cvt.u32.u16 	%r397, %rs217;
	mul.wide.u32 	%rd30, %r397, 2;
	add.s64 	%rd31, %rd3, %rd30;
	ld.local.u16 	%rs117, [%rd31];
	// begin inline asm
	{  cvt.f32.f16 %f1, %rs117;}

	// end inline asm
	ld.local.u16 	%rs118, [%rd31+112];
	// begin inline asm
	{  cvt.f32.f16 %f2, %rs118;}

	// end inline asm
	mul.f32 	%f3, %f1, %f2;
	// begin inline asm
	{  cvt.rn.f16.f32 %rs119, %f3;}

	// end inline asm
	// begin inline asm
	{add.f16 %rs120,%rs119,%rs116;
}
	// end inline asm
	st.local.u16 	[%rd31+224], %rs120;
	add.s16 	%rs218, %rs213, 1;
	shr.u16 	%rs219, %rs218, 3;
	mul.hi.u16 	%rs220, %rs219, 9363;
	mul.lo.s16 	%rs221, %rs220, 56;
	sub.s16 	%rs222, %rs218, %rs221;
	cvt.u32.u16 	%r398, %rs222;
	mul.wide.u32 	%rd32, %r398, 2;
	add.s64 	%rd33, %rd3, %rd32;
	ld.local.u16 	%rs123, [%rd33];
	// begin inline asm
	{  cvt.f32.f16 %f4, %rs123;}

	// end inline asm
	ld.local.u16 	%rs124, [%rd33+112];
	// begin inline asm
	{  cvt.f32.f16 %f5, %rs124;}

	// end inline asm
	mul.f32 	%f6, %f4, %f5;
	// begin inline asm
	{  cvt.rn.f16.f32 %rs125, %f6;}

	// end inline asm
	// begin inline asm
	{add.f16 %rs126,%rs125,%rs116;
}
	// end inline asm
	st.local.u16 	[%rd33+224], %rs126;
	add.s16 	%rs223, %rs213, 2;
	shr.u16 	%rs224, %rs223, 3;
	mul.hi.u16 	%rs225, %rs224, 9363;
	mul.lo.s16 	%rs226, %rs225, 56;
	sub.s16 	%rs227, %rs223, %rs226;
	cvt.u32.u16 	%r399, %rs227;
	mul.wide.u32 	%rd34, %r399, 2;
	add.s64 	%rd35, %rd3, %rd34;
	ld.local.u16 	%rs129, [%rd35];
	// begin inline asm
	{  cvt.f32.f16 %f7, %rs129;}

	// end inline asm
	ld.local.u16 	%rs130, [%rd35+112];
	// begin inline asm
	{  cvt.f32.f16 %f8, %rs130;}

	// end inline asm
	mul.f32 	%f9, %f7, %f8;
	// begin inline asm
	{  cvt.rn.f16.f32 %rs131, %f9;}

	// end inline asm
	// begin inline asm
	{add.f16 %rs132,%rs131,%rs116;
}
	// end inline asm
	st.local.u16 	[%rd35+224], %rs132;
	add.s16 	%rs228, %rs213, 3;
	shr.u16 	%rs229, %rs228, 3;
	mul.hi.u16 	%rs230, %rs229, 9363;
	mul.lo.s16 	%rs231, %rs230, 56;
	sub.s16 	%rs232, %rs228, %rs231;
	cvt.u32.u16 	%r400, %rs232;
	mul.wide.u32 	%rd36, %r400, 2;
	add.s64 	%rd37, %rd3, %rd36;
	ld.local.u16 	%rs135, [%rd37];
	// begin inline asm
	{  cvt.f32.f16 %f10, %rs135;}

	// end inline asm
	ld.local.u16 	%rs136, [%rd37+112];
	// begin inline asm
	{  cvt.f32.f16 %f11, %rs136;}

	// end inline asm
	mul.f32 	%f12, %f10, %f11;
	// begin inline asm
	{  cvt.rn.f16.f32 %rs137, %f12;}

	// end inline asm
	// begin inline asm
	{add.f16 %rs138,%rs137,%rs116;
}
	// end inline asm
	st.local.u16 	[%rd37+224], %rs138;
	add.s16 	%rs233, %rs213, 4;
	shr.u16 	%rs234, %rs233, 3;
	mul.hi.u16 	%rs235, %rs234, 9363;
	mul.lo.s16 	%rs236, %rs235, 56;
	sub.s16 	%rs237, %rs233, %rs236;
	cvt.u32.u16 	%r401, %rs237;
	mul.wide.u32 	%rd38, %r401, 2;
	add.s64 	%rd39, %rd3, %rd38;
	ld.local.u16 	%rs141, [%rd39];
	// begin inline asm
	{  cvt.f32.f16 %f13, %rs141;}

	// end inline asm
	ld.local.u16 	%rs142, [%rd39+112];
	// begin inline asm
	{  cvt.f32.f16 %f14, %rs142;}

	// end inline asm
	mul.f32 	%f15, %f13, %f14;
	// begin inline asm
	{  cvt.rn.f16.f32 %rs143, %f15;}

	// end inline asm
	// begin inline asm
	{add.f16 %rs144,%rs143,%rs116;
}
	// end inline asm
	st.local.u16 	[%rd39+224], %rs144;
	add.s16 	%rs238, %rs213, 5;
	shr.u16 	%rs239, %rs238, 3;
	mul.hi.u16 	%rs240, %rs239, 9363;
	mul.lo.s16 	%rs241, %rs240, 56;
	sub.s16 	%rs242, %rs238, %rs241;
	cvt.u32.u16 	%r402, %rs242;
	mul.wide.u32 	%rd40, %r402, 2;
	add.s64 	%rd41, %rd3, %rd40;
	ld.local.u16 	%rs147, [%rd41];
	// begin inline asm
	{  cvt.f32.f16 %f16, %rs147;}

	// end inline asm
	ld.local.u16 	%rs148, [%rd41+112];
	// begin inline asm
	{  cvt.f32.f16 %f17, %rs148;}

	// end inline asm
	mul.f32 	%f18, %f16, %f17;
	// begin inline asm
	{  cvt.rn.f16.f32 %rs149, %f18;}

	// end inline asm
	// begin inline asm
	{add.f16 %rs150,%rs149,%rs116;
}
	// end inline asm
	st.local.u16 	[%rd41+224], %rs150;
	add.s16 	%rs243, %rs213, 6;
	shr.u16 	%rs244, %rs243, 3;
	mul.hi.u16 	%rs245, %rs244, 9363;
	mul.lo.s16 	%rs246, %rs245, 56;
	sub.s16 	%rs247, %rs243, %rs246;
	cvt.u32.u16 	%r403, %rs247;
	mul.wide.u32 	%rd42, %r403, 2;
	add.s64 	%rd43, %rd3, %rd42;
	ld.local.u16 	%rs153, [%rd43];
	// begin inline asm
	{  cvt.f32.f16 %f19, %rs153;}

	// end inline asm
	ld.local.u16 	%rs154, [%rd43+112];
	// begin inline asm
	{  cvt.f32.f16 %f20, %rs154;}

	// end inline asm
	mul.f32 	%f21, %f19, %f20;
	// begin inline asm
	{  cvt.rn.f16.f32 %rs155, %f21;}

	// end inline asm
	// begin inline asm
	{add.f16 %rs156,%rs155,%rs116;
}
	// end inline asm
	st.local.u16 	[%rd43+224], %rs156;
	add.s16 	%rs248, %rs213, 7;
	shr.u16 	%rs249, %rs248, 3;
	mul.hi.u16 	%rs250, %rs249, 9363;
	mul.lo.s16 	%rs251, %rs250, 56;
	sub.s16 	%rs252, %rs248, %rs251;
	cvt.u32.u16 	%r404, %rs252;
	mul.wide.u32 	%rd44, %r404, 2;
	add.s64 	%rd45, %rd3, %rd44;
	ld.local.u16 	%rs159, [%rd45];
	// begin inline asm
	{  cvt.f32.f16 %f22, %rs159;}

	// end inline asm
	ld.local.u16 	%rs160, [%rd45+112];
	// begin inline asm
	{  cvt.f32.f16 %f23, %rs160;}

	// end inline asm
	mul.f32 	%f24, %f22, %f23;
	// begin inline asm
	{  cvt.rn.f16.f32 %rs161, %f24;}

	// end inline asm
	// begin inline asm
	{add.f16 %rs162,%rs161,%rs116;
}
	// end inline asm
	st.local.u16 	[%rd45+224], %rs162;
	add.s16 	%rs253, %rs213, 8;
	shr.u16 	%rs254, %rs253, 3;
	mul.hi.u16 	%rs255, %rs254, 9363;
	mul.lo.s16 	%rs256, %rs255, 56;
	sub.s16 	%rs257, %rs253, %rs256;
	cvt.u32.u16 	%r405, %rs257;
	mul.wide.u32 	%rd46, %r405, 2;
	add.s64 	%rd47, %rd3, %rd46;
	ld.local.u16 	%rs165, [%rd47];
	// begin inline asm
	{  cvt.f32.f16 %f25, %rs165;}

	// end inline asm
	ld.local.u16 	%rs166, [%rd47+112];
	// begin inline asm
	{  cvt.f32.f16 %f26, %rs166;}

	// end inline asm
	mul.f32 	%f27, %f25, %f26;
	// begin inline asm
	{  cvt.rn.f16.f32 %rs167, %f27;}

	// end inline asm
	// begin inline asm
	{add.f16 %rs168,%rs167,%rs116;
}
	// end inline asm
	st.local.u16 	[%rd47+224], %rs168;
	add.s16 	%rs258, %rs213, 9;
	shr.u16 	%rs259, %rs258, 3;
	mul.hi.u16 	%rs260, %rs259, 9363;
	mul.lo.s16 	%rs261, %rs260, 56;
	sub.s16 	%rs262, %rs258, %rs261;
	cvt.u32.u16 	%r406, %rs262;
	mul.wide.u32 	%rd48, %r406, 2;
	add.s64 	%rd49, %rd3, %rd48;
	ld.local.u16 	%rs171, [%rd49];
	// begin inline asm
	{  cvt.f32.f16 %f28, %rs171;}

	// end inline asm
	ld.local.u16 	%rs172, [%rd49+112];
	// begin inline asm
	{  cvt.f32.f16 %f29, %rs172;}

	// end inline asm
	mul.f32 	%f30, %f28, %f29;
	// begin inline asm
	{  cvt.rn.f16.f32 %rs173, %f30;}

	// end inline asm
	// begin inline asm
	{add.f16 %rs174,%rs173,%rs116;
}
	// end inline asm
	st.local.u16 	[%rd49+224], %rs174;
	add.s16 	%rs263, %rs213, 10;
	shr.u16 	%rs264, %rs263, 3;
	mul.hi.u16 	%rs265, %rs264, 9363;
	mul.lo.s16 	%rs266, %rs265, 56;
	sub.s16 	%rs267, %rs263, %rs266;
	cvt.u32.u16 	%r407, %rs267;
	mul.wide.u32 	%rd50, %r407, 2;
	add.s64 	%rd51, %rd3, %rd50;
	ld.local.u16 	%rs177, [%rd51];
	// begin inline asm
	{  cvt.f32.f16 %f31, %rs177;}

	// end inline asm
	ld.local.u16 	%rs178, [%rd51+112];
	// begin inline asm
	{  cvt.f32.f16 %f32, %rs178;}

	// end inline asm
	mul.f32 	%f33, %f31, %f32;
	// begin inline asm
	{  cvt.rn.f16.f32 %rs179, %f33;}

	// end inline asm
	// begin inline asm
	{add.f16 %rs180,%rs179,%rs116;
}
	// end inline asm
	st.local.u16 	[%rd51+224], %rs180;
	add.s16 	%rs268, %rs213, 11;
	shr.u16 	%rs269, %rs268, 3;
	mul.hi.u16 	%rs270, %rs269, 9363;
	mul.lo.s16 	%rs271, %rs270, 56;
	sub.s16 	%rs272, %rs268, %rs271;
	cvt.u32.u16 	%r408, %rs272;
	mul.wide.u32 	%rd52, %r408, 2;
	add.s64 	%rd53, %rd3, %rd52;
	ld.local.u16 	%rs183, [%rd53];
	// begin inline asm
	{  cvt.f32.f16 %f34, %rs183;}

	// end inline asm
	ld.local.u16 	%rs184, [%rd53+112];
	// begin inline asm
	{  cvt.f32.f16 %f35, %rs184;}

	// end inline asm
	mul.f32 	%f36, %f34, %f35;
	// begin inline asm
	{  cvt.rn.f16.f32 %rs185, %f36;}

	// end inline asm
	// begin inline asm
	{add.f16 %rs186,%rs185,%rs116;
}
	// end inline asm
	st.local.u16 	[%rd53+224], %rs186;
	add.s16 	%rs273, %rs213, 12;
	shr.u16 	%rs274, %rs273, 3;
	mul.hi.u16 	%rs275, %rs274, 9363;
	mul.lo.s16 	%rs276, %rs275, 56;
	sub.s16 	%rs277, %rs273, %rs276;
	cvt.u32.u16 	%r409, %rs277;
	mul.wide.u32 	%rd54, %r409, 2;
	add.s64 	%rd55, %rd3, %rd54;
	ld.local.u16 	%rs189, [%rd55];
	// begin inline asm
	{  cvt.f32.f16 %f37, %rs189;}

	// end inline asm
	ld.local.u16 	%rs190, [%rd55+112];
	// begin inline asm
	{  cvt.f32.f16 %f38, %rs190;}

	// end inline asm
	mul.f32 	%f39, %f37, %f38;
	// begin inline asm
	{  cvt.rn.f16.f32 %rs191, %f39;}

	// end inline asm
	// begin inline asm
	{add.f16 %rs192,%rs191,%rs116;
}
	// end inline asm
	st.local.u16 	[%rd55+224], %rs192;
	add.s16 	%rs278, %rs213, 13;
	shr.u16 	%rs279, %rs278, 3;
	mul.hi.u16 	%rs280, %rs279, 9363;
	mul.lo.s16 	%rs281, %rs280, 56;
	sub.s16 	%rs282, %rs278, %rs281;
	cvt.u32.u16 	%r410, %rs282;
	mul.wide.u32 	%rd56, %r410, 2;
	add.s64 	%rd57, %rd3, %rd56;
	ld.local.u16 	%rs195, [%rd57];
	// begin inline asm
	{  cvt.f32.f16 %f40, %rs195;}

	// end inline asm
	ld.local.u16 	%rs196, [%rd57+112];
	// begin inline asm
	{  cvt.f32.f16 %f41, %rs196;}

	// end inline asm
	mul.f32 	%f42, %f40, %f41;
	// begin inline asm
	{  cvt.rn.f16.f32 %rs197, %f42;}

	// end inline asm
	// begin inline asm
	{add.f16 %rs198,%rs197,%rs116;
}
	// end inline asm
	st.local.u16 	[%rd57+224], %rs198;
	add.s16 	%rs283, %rs213, 14;
	shr.u16 	%rs284, %rs283, 3;
	mul.hi.u16 	%rs285, %rs284, 9363;
	mul.lo.s16 	%rs286, %rs285, 56;
	sub.s16 	%rs287, %rs283, %rs286;
	cvt.u32.u16 	%r411, %rs287;
	mul.wide.u32 	%rd58, %r411, 2;
	add.s64 	%rd59, %rd3, %rd58;
	ld.local.u16 	%rs201, [%rd59];
	// begin inline asm
	{  cvt.f32.f16 %f43, %rs201;}

	// end inline asm
	ld.local.u16 	%rs202, [%rd59+112];
	// begin inline asm
	{  cvt.f32.f16 %f44, %rs202;}

	// end inline asm
	mul.f32 	%f45, %f43, %f44;
	// begin inline asm
	{  cvt.rn.f16.f32 %rs203, %f45;}

	// end inline asm
	// begin inline asm
	{add.f16 %rs204,%rs203,%rs116;
}
	// end inline asm
	st.local.u16 	[%rd59+224], %rs204;
	add.s16 	%rs288, %rs213, 15;
	shr.u16 	%rs289, %rs288, 3;
	mul.hi.u16 	%rs290, %rs289, 9363;
	mul.lo.s16 	%rs291, %rs290, 56;
	sub.s16 	%rs292, %rs288, %rs291;
	cvt.u32.u16 	%r412, %rs292;
	mul.wide.u32 	%rd60, %r412, 2;
	add.s64 	%rd61, %rd3, %rd60;
	ld.local.u16 	%rs207, [%rd61];
	// begin inline asm
	{  cvt.f32.f16 %f46, %rs207;}

	// end inline asm
	ld.local.u16 	%rs208, [%rd61+112];
	// begin inline asm
	{  cvt.f32.f16 %f47, %rs208;}

	// end inline asm
	mul.f32 	%f48, %f46, %f47;
	// begin inline asm
	{  cvt.rn.f16.f32 %rs209, %f48;}

	// end inline asm
	// begin inline asm
	{add.f16 %rs210,%rs209,%rs116;
}
	// end inline asm
	st.local.u16 	[%rd61+224], %rs210;
	add.s32 	%r441, %r441, 16;
	setp.ne.s32 	%p4, %r441, 10000;
	@%p4 bra 	$L__BB0_2;
	ld.param.u64 	%rd78, [_Z18core_parallel_testPK6__halfS1_PS_PdS3_S3_iiiS__param_4];
	ld.param.u64 	%rd76, [_Z18core_parallel_testPK6__halfS1_PS_PdS3_S3_iiiS__param_2];
	// begin inline asm
	mov.u64 	%rd62, %clock64;
	// end inline asm
	sub.s64 	%rd63, %rd62, %rd25;
	cvt.rn.f64.s64 	%fd3, %rd63;
	div.rn.f64 	%fd4, %fd3, 0d412E848000000000;
	cvta.to.global.u64 	%rd64, %rd78;
	mul.wide.s32 	%rd65, %r1, 8;
	add.s64 	%rd66, %rd64, %rd65;
	st.global.f64 	[%rd66], %fd4;
	cvta.to.global.u64 	%rd67, %rd76;
	mul.wide.s32 	%rd68, %r1, 2;
	add.s64 	%rd69, %rd67, %rd68;
	ld.global.u16 	%rs294, [%rd69];
	// begin inline asm
	{add.f16 %rs293,%rs294,%rs798;
}
	// end inline asm
	// begin inline asm
	{add.f16 %rs296,%rs293,%rs3;
}
	// end inline asm
	// begin inline asm
	{add.f16 %rs299,%rs296,%rs5;
}
	// end inline asm
	// begin inline asm
	{add.f16 %rs302,%rs299,%rs7;
}
	// end inline asm
	// begin inline asm
	{add.f16 %rs305,%rs302,%rs9;
}
	// end inline asm
	// begin inline asm
	{add.f16 %rs308,%rs305,%rs11;
}
	// end inline asm
	// begin inline asm
	{add.f16 %rs311,%rs308,%rs13;
}
	// end inline asm
	// begin inline asm
	{add.f16 %rs314,%rs311,%rs15;
}
	// end inline asm
	// begin inline asm
	{add.f16 %rs317,%rs314,%rs17;
}
	// end inline asm
	// begin inline asm
	{add.f16 %rs320,%rs317,%rs19;
}
	// end inline asm
	// begin inline asm
	{add.f16 %rs323,%rs320,%rs21;
}
	// end inline asm
	// begin inline asm
	{add.f16 %rs326,%rs323,%rs23;
}
	// end inline asm
	// begin inline asm
	{add.f16 %rs329,%rs326,%rs25;
}
	// end inline asm
	// begin inline asm
	{add.f16 %rs332,%rs329,%rs27;
}
	// end inline asm
	// begin inline asm
	{add.f16 %rs335,%rs332,%rs29;
}
	// end inline asm
	// begin inline asm
	{add.f16 %rs338,%rs335,%rs31;
}
	// end inline asm
	// begin inline asm
	{add.f16 %rs341,%rs338,%rs33;
}
	// end inline asm
	// begin inline asm
	{add.f16 %rs344,%rs341,%rs35;
}
	// end inline asm
	// begin inline asm
	{add.f16 %rs347,%rs344,%rs37;
}
	// end inline asm
	// begin inline asm
	{add.f16 %rs350,%rs347,%rs39;
}
	// end inline asm
	// begin inline asm
	{add.f16 %rs353,%rs350,%rs41;
}
	// end inline asm
	// begin inline asm
	{add.f16 %rs356,%rs353,%rs43;
}
	// end inline asm
	// begin inline asm
	{add.f16 %rs359,%rs356,%rs45;
}
	// end inline asm
	// begin inline asm
	{add.f16 %rs362,%rs359,%rs47;
}
	// end inline asm
	// begin inline asm
	{add.f16 %rs365,%rs362,%rs49;
}
	// end inline asm
	// begin inline asm
	{add.f16 %rs368,%rs365,%rs51;
}
	// end inline asm
	// begin inline asm
	{add.f16 %rs371,%rs368,%rs53;
}
	// end inline asm
	// begin inline asm
	{add.f16 %rs374,%rs371,%rs55;
}
	// end inline asm
	// begin inline asm
	{add.f16 %rs377,%rs374,%rs57;
}
	// end inline asm
	// begin inline asm
	{add.f16 %rs380,%rs377,%rs59;
}
	// end inline asm
	// begin inline asm
	{add.f16 %rs383,%rs380,%rs61;
}
	// end inline asm
	// begin inline asm
	{add.f16 %rs386,%rs383,%rs63;
}
	// end inline asm
	// begin inline asm
	{add.f16 %rs389,%rs386,%rs65;
}
	// end inline asm
	// begin inline asm
	{add.f16 %rs392,%rs389,%rs67;
}
	// end inline asm
	// begin inline asm
	{add.f16 %rs395,%rs392,%rs69;
}
	// end inline asm
	// begin inline asm
	{add.f16 %rs398,%rs395,%rs71;
}
	// end inline asm
	// begin inline asm
	{add.f16 %rs401,%rs398,%rs73;
}
	// end inline asm
	// begin inline asm
	{add.f16 %rs404,%rs401,%rs75;
}
	// end inline asm
	// begin inline asm
	{add.f16 %rs407,%rs404,%rs77;
}
	// end inline asm
	// begin inline asm
	{add.f16 %rs410,%rs407,%rs79;
}
	// end inline asm
	// begin inline asm
	{add.f16 %rs413,%rs410,%rs81;
}
	// end inline asm
	// begin inline asm
	{add.f16 %rs416,%rs413,%rs83;
}
	// end inline asm
	// begin inline asm
	{add.f16 %rs419,%rs416,%rs85;
}
	// end inline asm
	// begin inline asm
	{add.f16 %rs422,%rs419,%rs87;
}
	// end inline asm
	// begin inline asm
	{add.f16 %rs425,%rs422,%rs89;
}
	// end inline asm
	// begin inline asm
	{add.f16 %rs428,%rs425,%rs91;
}
	// end inline asm
	// begin inline asm
	{add.f16 %rs431,%rs428,%rs93;
}
	// end inline asm
	// begin inline asm
	{add.f16 %rs434,%rs431,%rs95;
}
	// end inline asm
	// begin inline asm
	{add.f16 %rs437,%rs434,%rs97;
}
	// end inline asm
	// begin inline asm
	{add.f16 %rs440,%rs437,%rs99;
}
	// end inline asm
	// begin inline asm
	{add.f16 %rs443,%rs440,%rs101;
}
	// end inline asm
	// begin inline asm
	{add.f16 %rs446,%rs443,%rs103;
}
	// end inline asm
	// begin inline asm
	{add.f16 %rs449,%rs446,%rs105;
}
	// end inline asm
	// begin inline asm
	{add.f16 %rs452,%rs449,%rs107;
}
	// end inline asm
	// begin inline asm
	{add.f16 %rs455,%rs452,%rs109;
}
	// end inline asm
	// begin inline asm
	{add.f16 %rs458,%rs455,%rs111;
}
	// end inline asm
	// begin inline asm
	{add.f16 %rs461,%rs458,%rs2;
}
	// end inline asm
	// begin inline asm
	{add.f16 %rs464,%rs461,%rs4;
}
	// end inline asm
	// begin inline asm
	{add.f16 %rs467,%rs464,%rs6;
}
	// end inline asm
	// begin inline asm
	{add.f16 %rs470,%rs467,%rs8;
}
	// end inline asm
	// begin inline asm
	{add.f16 %rs473,%rs470,%rs10;
}
	// end inline asm
	// begin inline asm
	{add.f16 %rs476,%rs473,%rs12;
}
	// end inline asm
	// begin inline asm
	{add.f16 %rs479,%rs476,%rs14;
}
	// end inline asm
	// begin inline asm
	{add.f16 %rs482,%rs479,%rs16;
}
	// end inline asm
	// begin inline asm
	{add.f16 %rs485,%rs482,%rs18;
}
	// end inline asm
	// begin inline asm
	{add.f16 %rs488,%rs485,%rs20;
}
	// end inline asm
	// begin inline asm
	{add.f16 %rs491,%rs488,%rs22;
}
	// end inline asm
	// begin inline asm
	{add.f16 %rs494,%rs491,%rs24;
}
	// end inline asm
	// begin inline asm
	{add.f16 %rs497,%rs494,%rs26;
}
	// end inline asm
	// begin inline asm
	{add.f16 %rs500,%rs497,%rs28;
}
	// end inline asm
	// begin inline asm
	{add.f16 %rs503,%rs500,%rs30;
}
	// end inline asm
	// begin inline asm
	{add.f16 %rs506,%rs503,%rs32;
}
	// end inline asm
	// begin inline asm
	{add.f16 %rs509,%rs506,%rs34;
}
	// end inline asm
	// begin inline asm
	{add.f16 %rs512,%rs509,%rs36;
}
	// end inline asm
	// begin inline asm
	{add.f16 %rs515,%rs512,%rs38;
}
	// end inline asm
	// begin inline asm
	{add.f16 %rs518,%rs515,%rs40;
}
	// end inline asm
	// begin inline asm
	{add.f16 %rs521,%rs518,%rs42;
}
	// end inline asm
	// begin inline asm
	{add.f16 %rs524,%rs521,%rs44;
}
	// end inline asm
	// begin inline asm
	{add.f16 %rs527,%rs524,%rs46;
}
	// end inline asm
	// begin inline asm
	{add.f16 %rs530,%rs527,%rs48;
}
	// end inline asm
	// begin inline asm
	{add.f16 %rs533,%rs530,%rs50;
}
	// end inline asm
	// begin inline asm
	{add.f16 %rs536,%rs533,%rs52;
}
	// end inline asm
	// begin inline asm
	{add.f16 %rs539,%rs536,%rs54;
}
	// end inline asm
	// begin inline asm
	{add.f16 %rs542,%rs539,%rs56;
}
	// end inline asm
	// begin inline asm
	{add.f16 %rs545,%rs542,%rs58;
}
	// end inline asm
	// begin inline asm
	{add.f16 %rs548,%rs545,%rs60;
}
	// end inline asm
	// begin inline asm
	{add.f16 %rs551,%rs548,%rs62;
}
	// end inline asm
	// begin inline asm
	{add.f16 %rs554,%rs551,%rs64;
}
	// end inline asm
	// begin inline asm
	{add.f16 %rs557,%rs554,%rs66;
}
	// end inline asm
	// begin inline asm
	{add.f16 %rs560,%rs557,%rs68;
}
	// end inline asm
	// begin inline asm
	{add.f16 %rs563,%rs560,%rs70;
}
	// end inline asm
	// begin inline asm
	{add.f16 %rs566,%rs563,%rs72;
}
	// end inline asm
	// begin inline asm
	{add.f16 %rs569,%rs566,%rs74;
}
	// end inline asm
	// begin inline asm
	{add.f16 %rs572,%rs569,%rs76;
}
	// end inline asm
	// begin inline asm
	{add.f16 %rs575,%rs572,%rs78;
}
	// end inline asm
	// begin inline asm
	{add.f16 %rs578,%rs575,%rs80;
}
	// end inline asm
	// begin inline asm
	{add.f16 %rs581,%rs578,%rs82;
}
	// end inline asm
	// begin inline asm
	{add.f16 %rs584,%rs581,%rs84;
}
	// end inline asm
	// begin inline asm
	{add.f16 %rs587,%rs584,%rs86;
}
	// end inline asm
	// begin inline asm
	{add.f16 %rs590,%rs587,%rs88;
}
	// end inline asm
	// begin inline asm
	{add.f16 %rs593,%rs590,%rs90;
}
	// end inline asm
	// begin inline asm
	{add.f16 %rs596,%rs593,%rs92;
}
	// end inline asm
	// begin inline asm
	{add.f16 %rs599,%rs596,%rs94;
}
	// end inline asm
	// begin inline asm
	{add.f16 %rs602,%rs599,%rs96;
}
	// end inline asm
	// begin inline asm
	{add.f16 %rs605,%rs602,%rs98;
}
	// end inline asm
	// begin inline asm
	{add.f16 %rs608,%rs605,%rs100;
}
	// end inline asm
	// begin inline asm
	{add.f16 %rs611,%rs608,%rs102;
}
	// end inline asm
	// begin inline asm
	{add.f16 %rs614,%rs611,%rs104;
}
	// end inline asm
	// begin inline asm
	{add.f16 %rs617,%rs614,%rs106;
}
	// end inline asm
	// begin inline asm
	{add.f16 %rs620,%rs617,%rs108;
}
	// end inline asm
	// begin inline asm
	{add.f16 %rs623,%rs620,%rs110;
}
	// end inline asm
	// begin inline asm
	{add.f16 %rs626,%rs623,%rs112;
}
	// end inline asm
	ld.local.v4.b32 	{%r413, %r414, %r415, %r416}, [%rd3+224];
	mov.b32 	{%rs649, %rs652}, %r416;
	mov.b32 	{%rs643, %rs646}, %r415;
	mov.b32 	{%rs637, %rs640}, %r414;
	mov.b32 	{%rs631, %rs634}, %r413;
	// begin inline asm
	{add.f16 %rs629,%rs626,%rs631;
}
	// end inline asm
	// begin inline asm
	{add.f16 %rs632,%rs629,%rs634;
}
	// end inline asm
	// begin inline asm
	{add.f16 %rs635,%rs632,%rs637;
}
	// end inline asm
	// begin inline asm
	{add.f16 %rs638,%rs635,%rs640;
}
	// end inline asm
	// begin inline asm
	{add.f16 %rs641,%rs638,%rs643;
}
	// end inline asm
	// begin inline asm
	{add.f16 %rs644,%rs641,%rs646;
}
	// end inline asm
	// begin inline asm
	{add.f16 %rs647,%rs644,%rs649;
}
	// end inline asm
	// begin inline asm
	{add.f16 %rs650,%rs647,%rs652;
}
	// end inline asm
	ld.local.v4.b32 	{%r417, %r418, %r419, %r420}, [%rd3+240];
	mov.b32 	{%rs673, %rs676}, %r420;
	mov.b32 	{%rs667, %rs670}, %r419;
	mov.b32 	{%rs661, %rs664}, %r418;
	mov.b32 	{%rs655, %rs658}, %r417;
	// begin inline asm
	{add.f16 %rs653,%rs650,%rs655;
}
	// end inline asm
	// begin inline asm
	{add.f16 %rs656,%rs653,%rs658;
}
	// end inline asm
	// begin inline asm
	{add.f16 %rs659,%rs656,%rs661;
}
	// end inline asm
	// begin inline asm
	{add.f16 %rs662,%rs659,%rs664;
}
	// end inline asm
	// begin inline asm
	{add.f16 %rs665,%rs662,%rs667;
}
	// end inline asm
	// begin inline asm
	{add.f16 %rs668,%rs665,%rs670;
}
	// end inline asm
	// begin inline asm
	{add.f16 %rs671,%rs668,%rs673;
}
	// end inline asm
	// begin inline asm
	{add.f16 %rs674,%rs671,%rs676;
}
	// end inline asm
	ld.local.v4.b32 	{%r421, %r422, %r423, %r424}, [%rd3+256];
	mov.b32 	{%rs697, %rs700}, %r424;
	mov.b32 	{%rs691, %rs694}, %r423;
	mov.b32 	{%rs685, %rs688}, %r422;
	mov.b32 	{%rs679, %rs682}, %r421;
	// begin inline asm
	{add.f16 %rs677,%rs674,%rs679;
}
	// end inline asm
	// begin inline asm
	{add.f16 %rs680,%rs677,%rs682;
}
	// end inline asm
	// begin inline asm
	{add.f16 %rs683,%rs680,%rs685;
}
	// end inline asm
	// begin inline asm
	{add.f16 %rs686,%rs683,%rs688;
}
	// end inline asm
	// begin inline asm
	{add.f16 %rs689,%rs686,%rs691;
}
	// end inline asm
	// begin inline asm
	{add.f16 %rs692,%rs689,%rs694;
}
	// end inline asm
	// begin inline asm
	{add.f16 %rs695,%rs692,%rs697;
}
	// end inline asm
	// begin inline asm
	{add.f16 %rs698,%rs695,%rs700;
}
	// end inline asm
	ld.local.v4.b32 	{%r425, %r426, %r427, %r428}, [%rd3+272];
	mov.b32 	{%rs721, %rs724}, %r428;
	mov.b32 	{%rs715, %rs718}, %r427;
	mov.b32 	{%rs709, %rs712}, %r426;
	mov.b32 	{%rs703, %rs706}, %r425;
	// begin inline asm
	{add.f16 %rs701,%rs698,%rs703;
}
	// end inline asm
	// begin inline asm
	{add.f16 %rs704,%rs701,%rs706;
}
	// end inline asm
	// begin inline asm
	{add.f16 %rs707,%rs704,%rs709;
}
	// end inline asm
	// begin inline asm
	{add.f16 %rs710,%rs707,%rs712;
}
	// end inline asm
	// begin inline asm
	{add.f16 %rs713,%rs710,%rs715;
}
	// end inline asm
	// begin inline asm
	{add.f16 %rs716,%rs713,%rs718;
}
	// end inline asm
	// begin inline asm
	{add.f16 %rs719,%rs716,%rs721;
}
	// end inline asm
	// begin inline asm
	{add.f16 %rs722,%rs719,%rs724;
}
	// end inline asm
	ld.local.v4.b32 	{%r429, %r430, %r431, %r432}, [%rd3+288];
	mov.b32 	{%rs745, %rs748}, %r432;
	mov.b32 	{%rs739, %rs742}, %r431;
	mov.b32 	{%rs733, %rs736}, %r430;
	mov.b32 	{%rs727, %rs730}, %r429;
	// begin inline asm
	{add.f16 %rs725,%rs722,%rs727;
}
	// end inline asm
	// begin inline asm
	{add.f16 %rs728,%rs725,%rs730;
}
	// end inline asm
	// begin inline asm
	{add.f16 %rs731,%rs728,%rs733;
}
	// end inline asm
	// begin inline asm
	{add.f16 %rs734,%rs731,%rs736;
}
	// end inline asm
	// begin inline asm
	{add.f16 %rs737,%rs734,%rs739;
}
	// end inline asm
	// begin inline asm
	{add.f16 %rs740,%rs737,%rs742;
}
	// end inline asm
	// begin inline asm
	{add.f16 %rs743,%rs740,%rs745;
}
	// end inline asm
	// begin inline asm
	{add.f16 %rs746,%rs743,%rs748;
}
	// end inline asm
	ld.local.v4.b32 	{%r433, %r434, %r435, %r436}, [%rd3+304];
	mov.b32 	{%rs769, %rs772}, %r436;
	mov.b32 	{%rs763, %rs766}, %r435;
	mov.b32 	{%rs757, %rs760}, %r434;
	mov.b32 	{%rs751, %rs754}, %r433;
	// begin inline asm
	{add.f16 %rs749,%rs746,%rs751;
}
	// end inline asm
	// begin inline asm
	{add.f16 %rs752,%rs749,%rs754;
}
	// end inline asm
	// begin inline asm
	{add.f16 %rs755,%rs752,%rs757;
}
	// end inline asm
	// begin inline asm
	{add.f16 %rs758,%rs755,%rs760;
}
	// end inline asm
	// begin inline asm
	{add.f16 %rs761,%rs758,%rs763;
}
	// end inline asm
	// begin inline asm
	{add.f16 %rs764,%rs761,%rs766;
}
	// end inline asm
	// begin inline asm
	{add.f16 %rs767,%rs764,%rs769;
}
	// end inline asm
	// begin inline asm
	{add.f16 %rs770,%rs767,%rs772;
}
	// end inline asm
	ld.local.v4.b32 	{%r437, %r438, %r439, %r440}, [%rd3+320];
	mov.b32 	{%rs793, %rs796}, %r440;
	mov.b32 	{%rs787, %rs790}, %r439;
	mov.b32 	{%rs781, %rs784}, %r438;
	mov.b32 	{%rs775, %rs778}, %r437;
	// begin inline asm
	{add.f16 %rs773,%rs770,%rs775;
}
	// end inline asm
	// begin inline asm
	{add.f16 %rs776,%rs773,%rs778;
}
	// end inline asm
	// begin inline asm
	{add.f16 %rs779,%rs776,%rs781;
}
	// end inline asm
	// begin inline asm
	{add.f16 %rs782,%rs779,%rs784;
}
	// end inline asm
	// begin inline asm
	{add.f16 %rs785,%rs782,%rs787;
}
	// end inline asm
	// begin inline asm
	{add.f16 %rs788,%rs785,%rs790;
}
	// end inline asm
	// begin inline asm
	{add.f16 %rs791,%rs788,%rs793;
}
	// end inline asm
	// begin inline asm
	{add.f16 %rs794,%rs791,%rs796;
}
	// end inline asm
	st.global.u16 	[%rd69], %rs794;
	bra.uni 	$L__BB0_9;
$L__BB0_6:
	mul.wide.s32 	%rd16, %r1, 16;
	add.s64 	%rd17, %rd2, %rd16;
	ld.global.v4.u32 	{%r4, %r5, %r6, %r7}, [%rd17];
	mov.b32 	%r442, 0;
	// begin inline asm
	mov.u64 	%rd15, %clock64;
	// end inline asm
	mov.u32 	%r443, %r7;
	mov.u32 	%r444, %r6;
$L__BB0_7:
	.pragma "nounroll";
	mov.u32 	%r9, %r443;
	// begin inline asm
	mma.sync.aligned.m16n8k16.row.col.f16.f16.f16.f16 {%r18, %r19}, {%r9, %r5, %r6, %r7}, {%r4, %r5}, {%r444, %r9};

	// end inline asm
	// begin inline asm
	mma.sync.aligned.m16n8k16.row.col.f16.f16.f16.f16 {%r28, %r29}, {%r9, %r5, %r6, %r7}, {%r4, %r5}, {%r18, %r19};

	// end inline asm
	// begin inline asm
	mma.sync.aligned.m16n8k16.row.col.f16.f16.f16.f16 {%r38, %r39}, {%r9, %r5, %r6, %r7}, {%r4, %r5}, {%r28, %r29};

	// end inline asm
	// begin inline asm
	mma.sync.aligned.m16n8k16.row.col.f16.f16.f16.f16 {%r48, %r49}, {%r9, %r5, %r6, %r7}, {%r4, %r5}, {%r38, %r39};

	// end inline asm
	// begin inline asm
	mma.sync.aligned.m16n8k16.row.col.f16.f16.f16.f16 {%r58, %r59}, {%r9, %r5, %r6, %r7}, {%r4, %r5}, {%r48, %r49};

	// end inline asm
	// begin inline asm
	mma.sync.aligned.m16n8k16.row.col.f16.f16.f16.f16 {%r68, %r69}, {%r9, %r5, %r6, %r7}, {%r4, %r5}, {%r58, %r59};

	// end inline asm
	// begin inline asm
	mma.sync.aligned.m16n8k16.row.col.f16.f16.f16.f16 {%r78, %r79}, {%r9, %r5, %r6, %r7}, {%r4, %r5}, {%r68, %r69};

	// end inline asm
	// begin inline asm
	mma.sync.aligned.m16n8k16.row.col.f16.f16.f16.f16 {%r88, %r89}, {%r9, %r5, %r6, %r7}, {%r4, %r5}, {%r78, %r79};

	// end inline asm
	// begin inline asm
	mma.sync.aligned.m16n8k16.row.col.f16.f16.f16.f16 {%r98, %r99}, {%r9, %r5, %r6, %r7}, {%r4, %r5}, {%r88, %r89};

	// end inline asm
	// begin inline asm
	mma.sync.aligned.m16n8k16.row.col.f16.f16.f16.f16 {%r108, %r109}, {%r9, %r5, %r6, %r7}, {%r4, %r5}, {%r98, %r99};

	// end inline asm
	// begin inline asm
	mma.sync.aligned.m16n8k16.row.col.f16.f16.f16.f16 {%r118, %r119}, {%r9, %r5, %r6, %r7}, {%r4, %r5}, {%r108, %r109};

	// end inline asm
	// begin inline asm
	mma.sync.aligned.m16n8k16.row.col.f16.f16.f16.f16 {%r128, %r129}, {%r9, %r5, %r6, %r7}, {%r4, %r5}, {%r118, %r119};

	// end inline asm
	// begin inline asm
	mma.sync.aligned.m16n8k16.row.col.f16.f16.f16.f16 {%r138, %r139}, {%r9, %r5, %r6, %r7}, {%r4, %r5}, {%r128, %r129};

	// end inline asm
	// begin inline asm
	mma.sync.aligned.m16n8k16.row.col.f16.f16.f16.f16 {%r148, %r149}, {%r9, %r5, %r6, %r7}, {%r4, %r5}, {%r138, %r139};

	// end inline asm
	// begin inline asm
	mma.sync.aligned.m16n8k16.row.col.f16.f16.f16.f16 {%r158, %r159}, {%r9, %r5, %r6, %r7}, {%r4, %r5}, {%r148, %r149};

	// end inline asm
	// begin inline asm
	mma.sync.aligned.m16n8k16.row.col.f16.f16.f16.f16 {%r168, %r169}, {%r9, %r5, %r6, %r7}, {%r4, %r5}, {%r158, %r159};

	// end inline asm
	// begin inline asm
	mma.sync.aligned.m16n8k16.row.col.f16.f16.f16.f16 {%r178, %r179}, {%r9, %r5, %r6, %r7}, {%r4, %r5}, {%r168, %r169};

	// end inline asm
	// begin inline asm
	mma.sync.aligned.m16n8k16.row.col.f16.f16.f16.f16 {%r188, %r189}, {%r9, %r5, %r6, %r7}, {%r4, %r5}, {%r178, %r179};

	// end inline asm
	// begin inline asm
	mma.sync.aligned.m16n8k16.row.col.f16.f16.f16.f16 {%r198, %r199}, {%r9, %r5, %r6, %r7}, {%r4, %r5}, {%r188, %r189};

	// end inline asm
	// begin inline asm
	mma.sync.aligned.m16n8k16.row.col.f16.f16.f16.f16 {%r208, %r209}, {%r9, %r5, %r6, %r7}, {%r4, %r5}, {%r198, %r199};

	// end inline asm
	// begin inline asm
	mma.sync.aligned.m16n8k16.row.col.f16.f16.f16.f16 {%r218, %r219}, {%r9, %r5, %r6, %r7}, {%r4, %r5}, {%r208, %r209};

	// end inline asm
	// begin inline asm
	mma.sync.aligned.m16n8k16.row.col.f16.f16.f16.f16 {%r228, %r229}, {%r9, %r5, %r6, %r7}, {%r4, %r5}, {%r218, %r219};

	// end inline asm
	// begin inline asm
	mma.sync.aligned.m16n8k16.row.col.f16.f16.f16.f16 {%r238, %r239}, {%r9, %r5, %r6, %r7}, {%r4, %r5}, {%r228, %r229};

	// end inline asm
	// begin inline asm
	mma.sync.aligned.m16n8k16.row.col.f16.f16.f16.f16 {%r248, %r249}, {%r9, %r5, %r6, %r7}, {%r4, %r5}, {%r238, %r239};

	// end inline asm
	// begin inline asm
	mma.sync.aligned.m16n8k16.row.col.f16.f16.f16.f16 {%r258, %r259}, {%r9, %r5, %r6, %r7}, {%r4, %r5}, {%r248, %r249};

	// end inline asm
	// begin inline asm
	mma.sync.aligned.m16n8k16.row.col.f16.f16.f16.f16 {%r268, %r269}, {%r9, %r5, %r6, %r7}, {%r4, %r5}, {%r258, %r259};

	// end inline asm
	// begin inline asm
	mma.sync.aligned.m16n8k16.row.col.f16.f16.f16.f16 {%r278, %r279}, {%r9, %r5, %r6, %r7}, {%r4, %r5}, {%r268, %r269};

	// end inline asm
	// begin inline asm
	mma.sync.aligned.m16n8k16.row.col.f16.f16.f16.f16 {%r288, %r289}, {%r9, %r5, %r6, %r7}, {%r4, %r5}, {%r278, %r279};

	// end inline asm
	// begin inline asm
	mma.sync.aligned.m16n8k16.row.col.f16.f16.f16.f16 {%r298, %r299}, {%r9, %r5, %r6, %r7}, {%r4, %r5}, {%r288, %r289};

	// end inline asm
	// begin inline asm
	mma.sync.aligned.m16n8k16.row.col.f16.f16.f16.f16 {%r308, %r309}, {%r9, %r5, %r6, %r7}, {%r4, %r5}, {%r298, %r299};

	// end inline asm
	// begin inline asm
	mma.sync.aligned.m16n8k16.row.col.f16.f16.f16.f16 {%r318, %r319}, {%r9, %r5, %r6, %r7}, {%r4, %r5}, {%r308, %r309};

	// end inline asm
	// begin inline asm
	mma.sync.aligned.m16n8k16.row.col.f16.f16.f16.f16 {%r444, %r443}, {%r9, %r5, %r6, %r7}, {%r4, %r5}, {%r318, %r319};

	// end inline asm
	add.s32 	%r442, %r442, 32;
	setp.ne.s32 	%p2, %r442, 20000;
	@%p2 bra 	$L__BB0_7;
	bar.sync 	0;
	// begin inline asm
	mov.u64 	%rd18, %clock64;
	// end inline asm
	sub.s64 	%rd19, %rd18, %rd15;
	cvt.rn.f64.s64 	%fd1, %rd19;
	div.rn.f64 	%fd2, %fd1, 0d412E848000000000;
	cvta.to.global.u64 	%rd20, %rd11;
	mul.wide.s32 	%rd21, %r1, 8;
	add.s64 	%rd22, %rd20, %rd21;
	st.global.f64 	[%rd22], %fd2;
	mul.wide.s32 	%rd23, %r1, 4;
	add.s64 	%rd24, %rd1, %rd23;
	st.global.u32 	[%rd24], %r9;
$L__BB0_9:
	ld.param.u64 	%rd77, [_Z18core_parallel_testPK6__halfS1_PS_PdS3_S3_iiiS__param_3];
	cvta.to.global.u64 	%rd71, %rd77;
	bar.sync 	0;
	// begin inline asm
	mov.u64 	%rd70, %clock64;
	// end inline asm
	sub.s64 	%rd72, %rd70, %rd12;
	cvt.rn.f64.s64 	%fd5, %rd72;
	div.rn.f64 	%fd6, %fd5, 0d412E848000000000;
	mul.wide.s32 	%rd73, %r1, 8;
	add.s64 	%rd74, %rd71, %rd73;
	st.global.f64 	[%rd74], %fd6;
	ret;

}


// ===== COMPILED SASS (sm_100) =====

	.target	sm_100

	.elftype	@"ET_EXEC"


//--------------------- .note.nv.tkinfo           --------------------------
	.section	.note.nv.tkinfo,"",@"SHT_NOTE"
	.sectionflags	@"SHF_NOTE_NV_TKINFO"
	.tkinfo
        /*0018*/ 	.word	0x00000002
        /*0030*/ 	.string	""
        /*0030*/ 	.string	"ptxas"
        /*0030*/ 	.string	"Cuda compilation tools, release 13.0, V13.0.88"
        /*0030*/ 	.string	"Build cuda_13.0.r13.0/compiler.36424714_0"
        /*0030*/ 	.string	"-arch sm_100 -m 64 "



//--------------------- .note.nv.cuinfo           --------------------------
	.section	.note.nv.cuinfo,"",@"SHT_NOTE"
	.sectionflags	@"SHF_NOTE_NV_CUINFO"
        /*0018*/ 	.short	0x0002
        /*001a*/ 	.short	0x0064
        /*001c*/ 	.short	0x0082
	.zero		2


//--------------------- .nv.info                  --------------------------
	.section	.nv.info,"",@"SHT_CUDA_INFO"
	.align	4


	//----- nvinfo : EIATTR_REGCOUNT
	.align		4
        /*0000*/ 	.byte	0x04, 0x2f
        /*0002*/ 	.short	(.L_1 - .L_0)
	.align		4
.L_0:
        /*0004*/ 	.word	index@(_Z18core_parallel_testPK6__halfS1_PS_PdS3_S3_iiiS_)
        /*0008*/ 	.word	0x0000008c


	//----- nvinfo : EIATTR_FRAME_SIZE
	.align		4
.L_1:
        /*000c*/ 	.byte	0x04, 0x11
        /*000e*/ 	.short	(.L_3 - .L_2)
	.align		4
.L_2:
        /*0010*/ 	.word	index@($__internal_0_$__cuda_sm20_div_rn_f64_full)
        /*0014*/ 	.word	0x00000150


	//----- nvinfo : EIATTR_FRAME_SIZE
	.align		4
.L_3:
        /*0018*/ 	.byte	0x04, 0x11
        /*001a*/ 	.short	(.L_5 - .L_4)
	.align		4
.L_4:
        /*001c*/ 	.word	index@(_Z18core_parallel_testPK6__halfS1_PS_PdS3_S3_iiiS_)
        /*0020*/ 	.word	0x00000150


	//----- nvinfo : EIATTR_MIN_STACK_SIZE
	.align		4
.L_5:
        /*0024*/ 	.byte	0x04, 0x12
        /*0026*/ 	.short	(.L_7 - .L_6)
	.align		4
.L_6:
        /*0028*/ 	.word	index@(_Z18core_parallel_testPK6__halfS1_PS_PdS3_S3_iiiS_)
        /*002c*/ 	.word	0x00000150
.L_7:


//--------------------- .nv.compat                --------------------------
	.section	.nv.compat,"",@"SHT_CUDA_COMPAT_INFO"
	.align	4
        /*0000*/ 	.byte	0x02, 0x09, 0x00, 0x00, 0x02, 0x02, 0x01, 0x00, 0x02, 0x05, 0x05, 0x00, 0x03, 0x07, 0x01, 0x01
        /*0010*/ 	.byte	0x02, 0x03, 0x00, 0x00, 0x02, 0x06, 0x01, 0x00, 0x04, 0x0b, 0x08, 0x00, 0x01, 0x00, 0x00, 0x00
        /*0020*/ 	.byte	0x00, 0x00, 0x00, 0x00


//--------------------- .nv.info._Z18core_parallel_testPK6__halfS1_PS_PdS3_S3_iiiS_ --------------------------
	.section	.nv.info._Z18core_parallel_testPK6__halfS1_PS_PdS3_S3_iiiS_,"",@"SHT_CUDA_INFO"
	.sectionflags	@""
	.align	4


	//----- nvinfo : EIATTR_CUDA_API_VERSION
	.align		4
        /*0000*/ 	.byte	0x04, 0x37
        /*0002*/ 	.short	(.L_9 - .L_8)
.L_8:
        /*0004*/ 	.word	0x00000082


	//----- nvinfo : EIATTR_KPARAM_INFO
	.align		4
.L_9:
        /*0008*/ 	.byte	0x04, 0x17
        /*000a*/ 	.short	(.L_11 - .L_10)
.L_10:
        /*000c*/ 	.word	0x00000000
        /*0010*/ 	.short	0x0009
        /*0012*/ 	.short	0x003c
        /*0014*/ 	.byte	0x00, 0xf0, 0x09, 0x00


	//----- nvinfo : EIATTR_KPARAM_INFO
	.align		4
.L_11:
        /*0018*/ 	.byte	0x04, 0x17
        /*001a*/ 	.short	(.L_13 - .L_12)
.L_12:
        /*001c*/ 	.word	0x00000000
        /*0020*/ 	.short	0x0008
        /*0022*/ 	.short	0x0038
        /*0024*/ 	.byte	0x00, 0xf0, 0x11, 0x00


	//----- nvinfo : EIATTR_KPARAM_INFO
	.align		4
.L_13:
        /*0028*/ 	.byte	0x04, 0x17
        /*002a*/ 	.short	(.L_15 - .L_14)
.L_14:
        /*002c*/ 	.word	0x00000000
        /*0030*/ 	.short	0x0007
        /*0032*/ 	.short	0x0034
        /*0034*/ 	.byte	0x00, 0xf0, 0x11, 0x00


	//----- nvinfo : EIATTR_KPARAM_INFO
	.align		4
.L_15:
        /*0038*/ 	.byte	0x04, 0x17
        /*003a*/ 	.short	(.L_17 - .L_16)
.L_16:
        /*003c*/ 	.word	0x00000000
        /*0040*/ 	.short	0x0006
        /*0042*/ 	.short	0x0030
        /*0044*/ 	.byte	0x00, 0xf0, 0x11, 0x00


	//----- nvinfo : EIATTR_KPARAM_INFO
	.align		4
.L_17:
        /*0048*/ 	.byte	0x04, 0x17
        /*004a*/ 	.short	(.L_19 - .L_18)
.L_18:
        /*004c*/ 	.word	0x00000000
        /*0050*/ 	.short	0x0005
        /*0052*/ 	.short	0x0028
        /*0054*/ 	.byte	0x00, 0xf5, 0x21, 0x00


	//----- nvinfo : EIATTR_KPARAM_INFO
	.align		4
.L_19:
        /*0058*/ 	.byte	0x04, 0x17
        /*005a*/ 	.short	(.L_21 - .L_20)
.L_20:
        /*005c*/ 	.word	0x00000000
        /*0060*/ 	.short	0x0004
        /*0062*/ 	.short	0x0020
        /*0064*/ 	.byte	0x00, 0xf5, 0x21, 0x00


	//----- nvinfo : EIATTR_KPARAM_INFO
	.align		4
.L_21:
        /*0068*/ 	.byte	0x04, 0x17
        /*006a*/ 	.short	(.L_23 - .L_22)
.L_22:
        /*006c*/ 	.word	0x00000000
        /*0070*/ 	.short	0x0003
        /*0072*/ 	.short	0x0018
        /*0074*/ 	.byte	0x00, 0xf5, 0x21, 0x00


	//----- nvinfo : EIATTR_KPARAM_INFO
	.align		4
.L_23:
        /*0078*/ 	.byte	0x04, 0x17
        /*007a*/ 	.short	(.L_25 - .L_24)
.L_24:
        /*007c*/ 	.word	0x00000000
        /*0080*/ 	.short	0x0002
        /*0082*/ 	.short	0x0010
        /*0084*/ 	.byte	0x00, 0xf5, 0x21, 0x00


	//----- nvinfo : EIATTR_KPARAM_INFO
	.align		4
.L_25:
        /*0088*/ 	.byte	0x04, 0x17
        /*008a*/ 	.short	(.L_27 - .L_26)
.L_26:
        /*008c*/ 	.word	0x00000000
        /*0090*/ 	.short	0x0001
        /*0092*/ 	.short	0x0008
        /*0094*/ 	.byte	0x00, 0xf5, 0x21, 0x00


	//----- nvinfo : EIATTR_KPARAM_INFO
	.align		4
.L_27:
        /*0098*/ 	.byte	0x04, 0x17
        /*009a*/ 	.short	(.L_29 - .L_28)
.L_28:
        /*009c*/ 	.word	0x00000000
        /*00a0*/ 	.short	0x0000
        /*00a2*/ 	.short	0x0000
        /*00a4*/ 	.byte	0x00, 0xf5, 0x21, 0x00


	//----- nvinfo : EIATTR_SPARSE_MMA_MASK
	.align		4
.L_29:
        /*00a8*/ 	.byte	0x03, 0x50
        /*00aa*/ 	.short	0x0000


	//----- nvinfo : EIATTR_MAXREG_COUNT
	.align		4
        /*00ac*/ 	.byte	0x03, 0x1b
        /*00ae*/ 	.short	0x00ff


	//----- nvinfo : EIATTR_NUM_BARRIERS
	.align		4
        /*00b0*/ 	.byte	0x02, 0x4c
        /*00b2*/ 	.byte	0x01
	.zero		1


	//----- nvinfo : EIATTR_MERCURY_ISA_VERSION
	.align		4
        /*00b4*/ 	.byte	0x03, 0x5f
        /*00b6*/ 	.short	0x0101


	//----- nvinfo : EIATTR_VRC_CTA_INIT_COUNT
	.align		4
        /*00b8*/ 	.byte	0x02, 0x4a
	.zero		1
	.zero		1


	//----- nvinfo : EIATTR_EXIT_INSTR_OFFSETS
	.align		4
        /*00bc*/ 	.byte	0x04, 0x1c
        /*00be*/ 	.short	(.L_31 - .L_30)


	//   ....[0]....
.L_30:
        /*00c0*/ 	.word	0x000038a0


	//----- nvinfo : EIATTR_CRS_STACK_SIZE
	.align		4
.L_31:
        /*00c4*/ 	.byte	0x04, 0x1e
        /*00c6*/ 	.short	(.L_33 - .L_32)
.L_32:
        /*00c8*/ 	.word	0x00000000


	//----- nvinfo : EIATTR_CBANK_PARAM_SIZE
	.align		4
.L_33:
        /*00cc*/ 	.byte	0x03, 0x19
        /*00ce*/ 	.short	0x003e


	//----- nvinfo : EIATTR_PARAM_CBANK
	.align		4
        /*00d0*/ 	.byte	0x04, 0x0a
        /*00d2*/ 	.short	(.L_35 - .L_34)
	.align		4
.L_34:
        /*00d4*/ 	.word	index@(.nv.constant0._Z18core_parallel_testPK6__halfS1_PS_PdS3_S3_iiiS_)
        /*00d8*/ 	.short	0x0380
        /*00da*/ 	.short	0x003e


	//----- nvinfo : EIATTR_SW_WAR
	.align		4
.L_35:
        /*00dc*/ 	.byte	0x04, 0x36
        /*00de*/ 	.short	(.L_37 - .L_36)
.L_36:
        /*00e0*/ 	.word	0x00000008
.L_37:


//--------------------- .nv.callgraph             --------------------------
	.section	.nv.callgraph,"",@"SHT_CUDA_CALLGRAPH"
	.align	4
	.sectionentsize	8
	.align		4
        /*0000*/ 	.word	0x00000000
	.align		4
        /*0004*/ 	.word	0xffffffff
	.align		4
        /*0008*/ 	.word	0x00000000
	.align		4
        /*000c*/ 	.word	0xfffffffe
	.align		4
        /*0010*/ 	.word	0x00000000
	.align		4
        /*0014*/ 	.word	0xfffffffd
	.align		4
        /*0018*/ 	.word	0x00000000
	.align		4
        /*001c*/ 	.word	0xfffffffc


//--------------------- .text._Z18core_parallel_testPK6__halfS1_PS_PdS3_S3_iiiS_ --------------------------
	.section	.text._Z18core_parallel_testPK6__halfS1_PS_PdS3_S3_iiiS_,"ax",@progbits
	.align	128
        .global         _Z18core_parallel_testPK6__halfS1_PS_PdS3_S3_iiiS_
        .type           _Z18core_parallel_testPK6__halfS1_PS_PdS3_S3_iiiS_,@function
        .size           _Z18core_parallel_testPK6__halfS1_PS_PdS3_S3_iiiS_,(.L_x_13 - _Z18core_parallel_testPK6__halfS1_PS_PdS3_S3_iiiS_)
        .other          _Z18core_parallel_testPK6__halfS1_PS_PdS3_S3_iiiS_,@"STO_CUDA_ENTRY STV_DEFAULT"
_Z18core_parallel_testPK6__halfS1_PS_PdS3_S3_iiiS_:
.text._Z18core_parallel_testPK6__halfS1_PS_PdS3_S3_iiiS_:
[----:B------:R-:W0:Y:S01]  /*0000*/  LDC R1, c[0x0][0x37c] ;  /* 0x0000df00ff017b82 */ /* 0x000e220000000800 */
[----:B------:R-:W1:Y:S01]  /*0010*/  S2R R0, SR_TID.X ;  /* 0x0000000000007919 */ /* 0x000e620000002100 */
[----:B------:R-:W1:Y:S01]  /*0020*/  LDCU UR4, c[0x0][0x360] ;  /* 0x00006c00ff0477ac */ /* 0x000e620008000800 */
[----:B0-----:R-:W-:Y:S01]  /*0030*/  IADD3 R1, PT, PT, R1, -0x150, RZ ;  /* 0xfffffeb001017810 */ /* 0x001fe20007ffe0ff */
[----:B------:R-:W1:Y:S01]  /*0040*/  S2R R3, SR_CTAID.X ;  /* 0x0000000000037919 */ /* 0x000e620000002500 */
[----:B------:R-:W0:Y:S01]  /*0050*/  LDCU.64 UR6, c[0x0][0x358] ;  /* 0x00006b00ff0677ac */ /* 0x000e220008000a00 */
[----:B-1----:R-:W-:Y:S01]  /*0060*/  IMAD R2, R3, UR4, R0 ;  /* 0x0000000403027c24 */ /* 0x002fe2000f8e0200 */
[----:B------:R-:W-:Y:S02]  /*0070*/  CS2R R120, SR_CLOCKLO ;  /* 0x0000000000787805 */ /* 0x000fe40000015000 */
[----:B------:R-:W-:Y:S01]  /*0080*/  ISETP.GT.U32.AND P0, PT, R0, 0x7f, PT ;  /* 0x0000007f0000780c */ /* 0x000fe20003f04070 */
[----:B------:R-:W-:Y:S01]  /*0090*/  UMOV UR4, URZ ;  /* 0x000000ff00047c82 */ /* 0x000fe20008000000 */
[----:B------:R-:W-:-:S11]  /*00a0*/  IMAD.MOV.U32 R3, RZ, RZ, 0x412e8480 ;  /* 0x412e8480ff037424 */ /* 0x000fd600078e00ff */
[----:B0-----:R-:W-:Y:S05]  /*00b0*/  @P0 BRA `(.L_x_0) ;  /* 0x0000002c00cc0947 */ /* 0x001fea0003800000 */
[----:B------:R-:W0:Y:S01]  /*00c0*/  LDC.64 R6, c[0x0][0x380] ;  /* 0x0000e000ff067b82 */ /* 0x000e220000000a00 */
[----:B------:R-:W-:-:S07]  /*00d0*/  IMAD R9, R2, 0x38, RZ ;  /* 0x0000003802097824 */ /* 0x000fce00078e02ff */
[----:B------:R-:W1:Y:S01]  /*00e0*/  LDC.64 R4, c[0x0][0x388] ;  /* 0x0000e200ff047b82 */ /* 0x000e620000000a00 */
[----:B0-----:R-:W-:-:S05]  /*00f0*/  IMAD.WIDE R6, R9, 0x2, R6 ;  /* 0x0000000209067825 */ /* 0x001fca00078e0206 */
[----:B------:R-:W2:Y:S01]  /*0100*/  LDG.E.U16 R56, desc[UR6][R6.64] ;  /* 0x0000000606387981 */ /* 0x000ea2000c1e1500 */
[----:B-1----:R-:W-:-:S03]  /*0110*/  IMAD.WIDE R4, R9, 0x2, R4 ;  /* 0x0000000209047825 */ /* 0x002fc600078e0204 */
[----:B------:R-:W2:Y:S04]  /*0120*/  LDG.E.U16 R119, desc[UR6][R6.64+0x2] ;  /* 0x0000020606777981 */ /* 0x000ea8000c1e1500 */
[----:B------:R-:W3:Y:S04]  /*0130*/  LDG.E.U16 R116, desc[UR6][R6.64+0x4] ;  /* 0x0000040606747981 */ /* 0x000ee8000c1e1500 */
[----:B------:R-:W3:Y:S04]  /*0140*/  LDG.E.U16 R117, desc[UR6][R6.64+0x6] ;  /* 0x0000060606757981 */ /* 0x000ee8000c1e1500 */
[----:B------:R-:W4:Y:S04]  /*0150*/  LDG.E.U16 R114, desc[UR6][R6.64+0x8] ;  /* 0x0000080606727981 */ /* 0x000f28000c1e1500 */
[----:B------:R-:W4:Y:S04]  /*0160*/  LDG.E.U16 R115, desc[UR6][R6.64+0xa] ;  /* 0x00000a0606737981 */ /* 0x000f28000c1e1500 */
[----:B------:R-:W5:Y:S04]  /*0170*/  LDG.E.U16 R57, desc[UR6][R6.64+0xc] ;  /* 0x00000c0606397981 */ /* 0x000f68000c1e1500 */
[----:B------:R-:W5:Y:S04]  /*0180*/  LDG.E.U16 R58, desc[UR6][R6.64+0xe] ;  /* 0x00000e06063a7981 */ /* 0x000f68000c1e1500 */
[----:B------:R-:W3:Y:S04]  /*0190*/  LDG.E.U16 R59, desc[UR6][R6.64+0x10] ;  /* 0x00001006063b7981 */ /* 0x000ee8000c1e1500 */
        /* <DEDUP_REMOVED lines=46> */
[----:B------:R4:W3:Y:S04]  /*0480*/  LDG.E.U16 R0, desc[UR6][R6.64+0x6e] ;  /* 0x00006e0606007981 */ /* 0x0008e8000c1e1500 */
        /* <DEDUP_REMOVED lines=55> */
[----:B------:R2:W3:Y:S01]  /*0800*/  LDG.E.U16 R60, desc[UR6][R4.64+0x6e] ;  /* 0x00006e06043c7981 */ /* 0x0004e2000c1e1500 */
[----:B----4-:R-:W-:-:S02]  /*0810*/  PRMT R6, R114, 0x5410, R115 ;  /* 0x0000541072067816 */ /* 0x010fc40000000073 */
[----:B-----5:R-:W-:Y:S02]  /*0820*/  PRMT R7, R57, 0x5410, R58 ;  /* 0x0000541039077816 */ /* 0x020fe4000000003a */
[----:B--2---:R-:W-:Y:S02]  /*0830*/  PRMT R4, R56, 0x5410, R119 ;  /* 0x0000541038047816 */ /* 0x004fe40000000077 */
[----:B---3--:R-:W-:-:S05]  /*0840*/  PRMT R5, R116, 0x5410, R117 ;  /* 0x0000541074057816 */ /* 0x008fca0000000075 */
[----:B------:R0:W-:Y:S02]  /*0850*/  STL.128 [R1], R4 ;  /* 0x0000000401007387 */ /* 0x0001e40000100c00 */
[----:B0-----:R-:W-:Y:S02]  /*0860*/  PRMT R4, R59, 0x5410, R84 ;  /* 0x000054103b047816 */ /* 0x001fe40000000054 */
[----:B------:R-:W-:Y:S02]  /*0870*/  PRMT R5, R87, 0x5410, R86 ;  /* 0x0000541057057816 */ /* 0x000fe40000000056 */
[----:B------:R-:W-:Y:S02]  /*0880*/  PRMT R6, R89, 0x5410, R88 ;  /* 0x0000541059067816 */ /* 0x000fe40000000058 */
[----:B------:R-:W-:-:S05]  /*0890*/  PRMT R7, R91, 0x5410, R90 ;  /* 0x000054105b077816 */ /* 0x000fca000000005a */
[----:B------:R0:W-:Y:S02]  /*08a0*/  STL.128 [R1+0x10], R4 ;  /* 0x0000100401007387 */ /* 0x0001e40000100c00 */
        /* <DEDUP_REMOVED lines=59> */
[----:B------:R0:W-:Y:S01]  /*0c60*/  STL.128 [R1+0xd0], R4 ;  /* 0x0000d00401007387 */ /* 0x0001e20000100c00 */
[----:B------:R-:W-:Y:S02]  /*0c70*/  MOV R118, R1 ;  /* 0x0000000100767202 */ /* 0x000fe40000000f00 */
[----:B------:R-:W-:Y:S01]  /*0c80*/  CS2R R122, SR_CLOCKLO ;  /* 0x00000000007a7805 */ /* 0x000fe20000015000 */
[----:B------:R-:W-:Y:S01]  /*0c90*/  IMAD.MOV.U32 R124, RZ, RZ, RZ ;  /* 0x000000ffff7c7224 */ /* 0x000fe200078e00ff */
[----:B------:R-:W1:Y:S01]  /*0ca0*/  LDCU.U16 UR5, c[0x0][0x3bc] ;  /* 0x00007780ff0577ac */ /* 0x000e620008000400 */
[----:B------:R-:W-:-:S05]  /*0cb0*/  NOP ;  /* 0x0000000000007918 */ /* 0x000fca0000000000 */
.L_x_1:
[C---:B0-2---:R-:W-:Y:S02]  /*0cc0*/  LOP3.LUT R4, R124.reuse, 0xffff, RZ, 0xc0, !PT ;  /* 0x0000ffff7c047812 */ /* 0x045fe400078ec0ff */
[----:B------:R-:W-:Y:S02]  /*0cd0*/  LOP3.LUT P0, RZ, R124, 0x10, RZ, 0xc0, !PT ;  /* 0x000000107cff7812 */ /* 0x000fe4000780c0ff */
[----:B------:R-:W-:-:S04]  /*0ce0*/  SHF.R.U32.HI R4, RZ, 0x3, R4 ;  /* 0x00000003ff047819 */ /* 0x000fc80000011604 */
[----:B------:R-:W-:-:S05]  /*0cf0*/  LOP3.LUT R4, R4, 0xffff, RZ, 0xc0, !PT ;  /* 0x0000ffff04047812 */ /* 0x000fca00078ec0ff */
[----:B------:R-:W-:Y:S02]  /*0d00*/  IMAD R4, R4, 0x2493, RZ ;  /* 0x0000249304047824 */ /* 0x000fe400078e02ff */
[----:B------:R-:W-:Y:S03]  /*0d10*/  @!P0 STL.U16 [R1], R0 ;  /* 0x0000000001008387 */ /* 0x000fe60000100400 */
[----:B------:R-:W-:-:S04]  /*0d20*/  SHF.R.U32.HI R4, RZ, 0x10, R4 ;  /* 0x00000010ff047819 */ /* 0x000fc80000011604 */
[----:B------:R-:W-:-:S05]  /*0d30*/  PRMT R4, R4, 0x9910, RZ ;  /* 0x0000991004047816 */ /* 0x000fca00000000ff */
[----:B------:R-:W-:-:S05]  /*0d40*/  IMAD R4, R4, 0x38, RZ ;  /* 0x0000003804047824 */ /* 0x000fca00078e02ff */
[----:B------:R-:W-:-:S04]  /*0d50*/  IADD3 R4, PT, PT, RZ, -R4, RZ ;  /* 0x80000004ff047210 */ /* 0x000fc80007ffe0ff */
[----:B------:R-:W-:-:S05]  /*0d60*/  PRMT R5, R4, 0x7710, RZ ;  /* 0x0000771004057816 */ /* 0x000fca00000000ff */
[----:B------:R-:W-:-:S05]  /*0d70*/  IMAD.IADD R4, R5, 0x1, R124 ;  /* 0x0000000105047824 */ /* 0x000fca00078e027c */
[----:B------:R-:W-:-:S04]  /*0d80*/  LOP3.LUT R5, R4, 0xffff, RZ, 0xc0, !PT ;  /* 0x0000ffff04057812 */ /* 0x000fc800078ec0ff */
[----:B------:R-:W-:-:S05]  /*0d90*/  LEA R125, R5, R118, 0x1 ;  /* 0x00000076057d7211 */ /* 0x000fca00078e08ff */
[----:B------:R-:W2:Y:S04]  /*0da0*/  LDL.U16 R4, [R125] ;  /* 0x000000007d047983 */ /* 0x000ea80000100400 */
[----:B------:R-:W3:Y:S01]  /*0db0*/  LDL.U16 R5, [R125+0x70] ;  /* 0x000070007d057983 */ /* 0x000ee20000100400 */
[----:B------:R-:W-:-:S05]  /*0dc0*/  VIADD R6, R124, 0x1 ;  /* 0x000000017c067836 */ /* 0x000fca0000000000 */
[----:B------:R-:W-:-:S04]  /*0dd0*/  LOP3.LUT R7, R6, 0xffff, RZ, 0xc0, !PT ;  /* 0x0000ffff06077812 */ /* 0x000fc800078ec0ff */
[----:B------:R-:W-:-:S04]  /*0de0*/  SHF.R.U32.HI R7, RZ, 0x3, R7 ;  /* 0x00000003ff077819 */ /* 0x000fc80000011607 */
[----:B------:R-:W-:-:S05]  /*0df0*/  LOP3.LUT R7, R7, 0xffff, RZ, 0xc0, !PT ;  /* 0x0000ffff07077812 */ /* 0x000fca00078ec0ff */
[----:B------:R-:W-:-:S05]  /*0e00*/  IMAD R7, R7, 0x2493, RZ ;  /* 0x0000249307077824 */ /* 0x000fca00078e02ff */
[----:B------:R-:W-:-:S04]  /*0e10*/  SHF.R.U32.HI R7, RZ, 0x10, R7 ;  /* 0x00000010ff077819 */ /* 0x000fc80000011607 */
[----:B------:R-:W-:-:S05]  /*0e20*/  PRMT R7, R7, 0x9910, RZ ;  /* 0x0000991007077816 */ /* 0x000fca00000000ff */
[----:B------:R-:W-:-:S05]  /*0e30*/  IMAD R7, R7, 0x38, RZ ;  /* 0x0000003807077824 */ /* 0x000fca00078e02ff */
[----:B------:R-:W-:Y:S01]  /*0e40*/  IADD3 R7, PT, PT, RZ, -R7, RZ ;  /* 0x80000007ff077210 */ /* 0x000fe20007ffe0ff */
[----:B--2---:R-:W-:Y:S02]  /*0e50*/  HADD2.F32 R4, -RZ, R4.H0_H0 ;  /* 0x20000004ff047230 */ /* 0x004fe40000004100 */
[----:B---3--:R-:W-:-:S05]  /*0e60*/  HADD2.F32 R5, -RZ, R5.H0_H0 ;  /* 0x20000005ff057230 */ /* 0x008fca0000004100 */
[----:B------:R-:W-:Y:S01]  /*0e70*/  FMUL R4, R4, R5 ;  /* 0x0000000504047220 */ /* 0x000fe20000400000 */
[----:B------:R-:W-:-:S04]  /*0e80*/  PRMT R5, R7, 0x7710, RZ ;  /* 0x0000771007057816 */ /* 0x000fc800000000ff */
[----:B------:R-:W-:Y:S01]  /*0e90*/  F2FP.F16.F32.PACK_AB R4, RZ, R4 ;  /* 0x00000004ff04723e */ /* 0x000fe200000000ff */
[----:B------:R-:W-:-:S04]  /*0ea0*/  IMAD.IADD R6, R6, 0x1, R5 ;  /* 0x0000000106067824 */ /* 0x000fc800078e0205 */
[----:B-1----:R-:W-:Y:S01]  /*0eb0*/  HADD2 R4, R4.H0_H0, UR5.H0_H0 ;  /* 0x2000000504047e30 */ /* 0x002fe20008000800 */
[----:B------:R-:W-:-:S04]  /*0ec0*/  LOP3.LUT R5, R6, 0xffff, RZ, 0xc0, !PT ;  /* 0x0000ffff06057812 */ /* 0x000fc800078ec0ff */
[----:B------:R-:W-:Y:S02]  /*0ed0*/  PRMT R127, R4, 0x7610, R127 ;  /* 0x00007610047f7816 */ /* 0x000fe4000000007f */
[----:B------:R-:W-:-:S03]  /*0ee0*/  LEA R5, R5, R118, 0x1 ;  /* 0x0000007605057211 */ /* 0x000fc600078e08ff */
[----:B------:R0:W-:Y:S04]  /*0ef0*/  STL.U16 [R125+0xe0], R127 ;  /* 0x0000e07f7d007387 */ /* 0x0001e80000100400 */
        /* <DEDUP_REMOVED lines=9> */
[----:B0-----:R-:W-:-:S05]  /*0f90*/  IMAD R125, R7, 0x38, RZ ;  /* 0x00000038077d7824 */ /* 0x001fca00078e02ff */
[----:B------:R-:W-:Y:S01]  /*0fa0*/  IADD3 R125, PT, PT, RZ, -R125, RZ ;  /* 0x8000007dff7d7210 */ /* 0x000fe20007ffe0ff */
[----:B--2---:R-:W-:Y:S02]  /*0fb0*/  HADD2.F32 R4, -RZ, R4.H0_H0 ;  /* 0x20000004ff047230 */ /* 0x004fe40000004100 */
[----:B---3--:R-:W-:-:S05]  /*0fc0*/  HADD2.F32 R7, -RZ, R6.H0_H0 ;  /* 0x20000006ff077230 */ /* 0x008fca0000004100 */
[----:B------:R-:W-:Y:S01]  /*0fd0*/  FMUL R4, R4, R7 ;  /* 0x0000000704047220 */ /* 0x000fe20000400000 */
[----:B------:R-:W-:-:S04]  /*0fe0*/  PRMT R7, R125, 0x7710, RZ ;  /* 0x000077107d077816 */ /* 0x000fc800000000ff */
[----:B------:R-:W-:Y:S01]  /*0ff0*/  F2FP.F16.F32.PACK_AB R4, RZ, R4 ;  /* 0x00000004ff04723e */ /* 0x000fe200000000ff */
[----:B------:R-:W-:-:S04]  /*1000*/  IMAD.IADD R126, R126, 0x1, R7 ;  /* 0x000000017e7e7824 */ /* 0x000fc800078e0207 */
[----:B------:R-:W-:Y:S01]  /*1010*/  HADD2 R4, R4.H0_H0, UR5.H0_H0 ;  /* 0x2000000504047e30 */ /* 0x000fe20008000800 */
[----:B------:R-:W-:-:S04]  /*1020*/  LOP3.LUT R7, R126, 0xffff, RZ, 0xc0, !PT ;  /* 0x0000ffff7e077812 */ /* 0x000fc800078ec0ff */
[----:B------:R-:W-:Y:S02]  /*1030*/  PRMT R127, R4, 0x7610, R127 ;  /* 0x00007610047f7816 */ /* 0x000fe4000000007f */
[----:B------:R-:W-:-:S03]  /*1040*/  LEA R7, R7, R118, 0x1 ;  /* 0x0000007607077211 */ /* 0x000fc600078e08ff */
[----:B------:R0:W-:Y:S04]  /*1050*/  STL.U16 [R5+0xe0], R127 ;  /* 0x0000e07f05007387 */ /* 0x0001e80000100400 */
[----:B------:R-:W2:Y:S04]  /*1060*/  LDL.U16 R4, [R7] ;  /* 0x0000000007047983 */ /* 0x000ea80000100400 */
[----:B------:R-:W0:Y:S01]  /*1070*/  LDL.U16 R6, [R7+0x70] ;  /* 0x0000700007067983 */ /* 0x000e220000100400 */
[----:B------:R-:W-:-:S05]  /*1080*/  VIADD R125, R124, 0x3 ;  /* 0x000000037c7d7836 */ /* 0x000fca0000000000 */
[----:B------:R-:W-:-:S04]  /*1090*/  LOP3.LUT R126, R125, 0xffff, RZ, 0xc0, !PT ;  /* 0x0000ffff7d7e7812 */ /* 0x000fc800078ec0ff */
[----:B------:R-:W-:-:S04]  /*10a0*/  SHF.R.U32.HI R126, RZ, 0x3, R126 ;  /* 0x00000003ff7e7819 */ /* 0x000fc8000001167e */
[----:B------:R-:W-:-:S05]  /*10b0*/  LOP3.LUT R126, R126, 0xffff, RZ, 0xc0, !PT ;  /* 0x0000ffff7e7e7812 */ /* 0x000fca00078ec0ff */
[----:B------:R-:W-:-:S05]  /*10c0*/  IMAD R126, R126, 0x2493, RZ ;  /* 0x000024937e7e7824 */ /* 0x000fca00078e02ff */
[----:B------:R-:W-:-:S04]  /*10d0*/  SHF.R.U32.HI R126, RZ, 0x10, R126 ;  /* 0x00000010ff7e7819 */ /* 0x000fc8000001167e */
[----:B------:R-:W-:-:S05]  /*10e0*/  PRMT R126, R126, 0x9910, RZ ;  /* 0x000099107e7e7816 */ /* 0x000fca00000000ff */
[----:B------:R-:W-:Y:S02]  /*10f0*/  IMAD R126, R126, 0x38, RZ ;  /* 0x000000387e7e7824 */ /* 0x000fe400078e02ff */
[----:B--2---:R-:W-:Y:S02]  /*1100*/  HADD2.F32 R4, -RZ, R4.H0_H0 ;  /* 0x20000004ff047230 */ /* 0x004fe40000004100 */
[----:B0-----:R-:W-:Y:S01]  /*1110*/  HADD2.F32 R5, -RZ, R6.H0_H0 ;  /* 0x20000006ff057230 */ /* 0x001fe20000004100 */
[----:B------:R-:W-:-:S04]  /*1120*/  IADD3 R6, PT, PT, RZ, -R126, RZ ;  /* 0x8000007eff067210 */ /* 0x000fc80007ffe0ff */
        /* <DEDUP_REMOVED lines=273> */
[----:B------:R-:W3:Y:S04]  /*2240*/  LDL.U16 R4, [R125] ;  /* 0x000000007d047983 */ /* 0x000ee80000100400 */
[----:B------:R-:W4:Y:S01]  /*2250*/  LDL.U16 R5, [R125+0x70] ;  /* 0x000070007d057983 */ /* 0x000f220000100400 */
[----:B------:R-:W-:Y:S01]  /*2260*/  VIADD R124, R124, 0x10 ;  /* 0x000000107c7c7836 */ /* 0x000fe20000000000 */
[----:B------:R-:W-:-:S04]  /*2270*/  @!P0 PRMT R56, R0, 0x7610, R56 ;  /* 0x0000761000388816 */ /* 0x000fc80000000038 */
[----:B------:R-:W-:Y:S01]  /*2280*/  ISETP.NE.AND P1, PT, R124, 0x2710, PT ;  /* 0x000027107c00780c */ /* 0x000fe20003f25270 */
[----:B---3--:R-:W-:Y:S02]  /*2290*/  HADD2.F32 R4, -RZ, R4.H0_H0 ;  /* 0x20000004ff047230 */ /* 0x008fe40000004100 */
[----:B----4-:R-:W-:-:S05]  /*22a0*/  HADD2.F32 R5, -RZ, R5.H0_H0 ;  /* 0x20000005ff057230 */ /* 0x010fca0000004100 */
[----:B------:R-:W-:-:S05]  /*22b0*/  FMUL R4, R4, R5 ;  /* 0x0000000504047220 */ /* 0x000fca0000400000 */
[----:B------:R-:W-:-:S05]  /*22c0*/  F2FP.F16.F32.PACK_AB R4, RZ, R4 ;  /* 0x00000004ff04723e */ /* 0x000fca00000000ff */
[----:B------:R-:W-:-:S05]  /*22d0*/  HADD2 R4, R4.H0_H0, UR5.H0_H0 ;  /* 0x2000000504047e30 */ /* 0x000fca0008000800 */
[----:B------:R2:W-:Y:S01]  /*22e0*/  STL.U16 [R125+0xe0], R4 ;  /* 0x0000e0047d007387 */ /* 0x0005e20000100400 */
[----:B------:R-:W-:Y:S05]  /*22f0*/  @P1 BRA `(.L_x_1) ;  /* 0xffffffe800701947 */ /* 0x000fea000383ffff */
[----:B--2---:R-:W-:Y:S01]  /*2300*/  CS2R R6, SR_CLOCKLO ;  /* 0x0000000000067805 */ /* 0x004fe20000015000 */
[----:B------:R-:W0:Y:S01]  /*2310*/  MUFU.RCP64H R127, 1000000 ;  /* 0x412e8480007f7908 */ /* 0x000e220000001800 */
[----:B------:R-:W-:Y:S01]  /*2320*/  MOV R4, 0x0 ;  /* 0x0000000000047802 */ /* 0x000fe20000000f00 */
[----:B------:R-:W-:Y:S01]  /*2330*/  IMAD.MOV.U32 R5, RZ, RZ, 0x412e8480 ;  /* 0x412e8480ff057424 */ /* 0x000fe200078e00ff */
[----:B------:R-:W-:Y:S02]  /*2340*/  MOV R126, 0x1 ;  /* 0x00000001007e7802 */ /* 0x000fe40000000f00 */
[----:B------:R-:W-:-:S05]  /*2350*/  IADD3 R6, P0, PT, -R122, R6, RZ ;  /* 0x000000067a067210 */ /* 0x000fca0007f1e1ff */
[----:B------:R-:W-:-:S06]  /*2360*/  IMAD.X R7, R7, 0x1, ~R123, P0 ;  /* 0x0000000107077824 */ /* 0x000fcc00000e0e7b */
[----:B------:R-:W1:Y:S01]  /*2370*/  I2F.F64.S64 R6, R6 ;  /* 0x0000000600067312 */ /* 0x000e620000301c00 */
[----:B0-----:R-:W-:-:S08]  /*2380*/  DFMA R124, R126, -R4, 1 ;  /* 0x3ff000007e7c742b */ /* 0x001fd00000000804 */
[----:B------:R-:W-:Y:S01]  /*2390*/  DFMA R124, R124, R124, R124 ;  /* 0x0000007c7c7c722b */ /* 0x000fe2000000007c */
[----:B-1----:R-:W-:-:S07]  /*23a0*/  FSETP.GEU.AND P1, PT, |R7|, 6.5827683646048100446e-37, PT ;  /* 0x036000000700780b */ /* 0x002fce0003f2e200 */
[----:B------:R-:W-:-:S08]  /*23b0*/  DFMA R124, R126, R124, R126 ;  /* 0x0000007c7e7c722b */ /* 0x000fd0000000007e */
[----:B------:R-:W-:-:S08]  /*23c0*/  DFMA R4, R124, -R4, 1 ;  /* 0x3ff000007c04742b */ /* 0x000fd00000000804 */
[----:B------:R-:W-:-:S08]  /*23d0*/  DFMA R124, R124, R4, R124 ;  /* 0x000000047c7c722b */ /* 0x000fd0000000007c */
[----:B------:R-:W-:-:S08]  /*23e0*/  DMUL R122, R6, R124 ;  /* 0x0000007c067a7228 */ /* 0x000fd00000000000 */
[----:B------:R-:W-:-:S08]  /*23f0*/  DFMA R4, R122, -1000000, R6 ;  /* 0xc12e84807a04782b */ /* 0x000fd00000000006 */
[----:B------:R-:W-:-:S10]  /*2400*/  DFMA R4, R124, R4, R122 ;  /* 0x000000047c04722b */ /* 0x000fd4000000007a */
[----:B------:R-:W-:-:S05]  /*2410*/  FFMA R118, RZ, 10.9073486328125, R5 ;  /* 0x412e8480ff767823 */ /* 0x000fca0000000005 */
[----:B------:R-:W-:-:S13]  /*2420*/  FSETP.GT.AND P0, PT, |R118|, 1.469367938527859385e-39, PT ;  /* 0x001000007600780b */ /* 0x000fda0003f04200 */
[----:B------:R-:W-:Y:S05]  /*2430*/  @P0 BRA P1, `(.L_x_2) ;  /* 0x0000000000100947 */ /* 0x000fea0000800000 */
[----:B------:R-:W-:-:S07]  /*2440*/  MOV R118, 0x2460 ;  /* 0x0000246000767802 */ /* 0x000fce0000000f00 */
[----:B------:R-:W-:Y:S05]  /*2450*/  CALL.REL.NOINC `($__internal_0_$__cuda_sm20_div_rn_f64_full) ;  /* 0x0000001400147944 */ /* 0x000fea0003c00000 */
[----:B------:R-:W-:Y:S01]  /*2460*/  MOV R4, R122 ;  /* 0x0000007a00047202 */ /* 0x000fe20000000f00 */
[----:B------:R-:W-:-:S07]  /*2470*/  IMAD.MOV.U32 R5, RZ, RZ, R123 ;  /* 0x000000ffff057224 */ /* 0x000fce00078e007b */
.L_x_2:
[----:B------:R-:W0:Y:S08]  /*2480*/  LDC.64 R6, c[0x0][0x3a0] ;  /* 0x0000e800ff067b82 */ /* 0x000e300000000a00 */
[----:B------:R-:W1:Y:S01]  /*2490*/  LDC.64 R122, c[0x0][0x390] ;  /* 0x0000e400ff7a7b82 */ /* 0x000e620000000a00 */
[----:B0-----:R-:W-:-:S05]  /*24a0*/  IMAD.WIDE R6, R2, 0x8, R6 ;  /* 0x0000000802067825 */ /* 0x001fca00078e0206 */
[----:B------:R0:W-:Y:S01]  /*24b0*/  STG.E.64 desc[UR6][R6.64], R4 ;  /* 0x0000000406007986 */ /* 0x0001e2000c101b06 */
[----:B-1----:R-:W-:-:S05]  /*24c0*/  IMAD.WIDE R122, R2, 0x2, R122 ;  /* 0x00000002027a7825 */ /* 0x002fca00078e027a */
[----:B------:R-:W2:Y:S04]  /*24d0*/  LDG.E.U16 R125, desc[UR6][R122.64] ;  /* 0x000000067a7d7981 */ /* 0x000ea8000c1e1500 */
[----:B0-----:R-:W3:Y:S01]  /*24e0*/  LDL.128 R4, [R1+0xf0] ;  /* 0x0000f00001047983 */ /* 0x001ee20000100c00 */
[----:B--2---:R-:W-:-:S04]  /*24f0*/  HADD2 R125, R125.H0_H0, R56.H0_H0 ;  /* 0x200000387d7d7230 */ /* 0x004fc80000000800 */
[----:B------:R-:W-:-:S04]  /*2500*/  HADD2 R125, R125.H0_H0, R119.H0_H0 ;  /* 0x200000777d7d7230 */ /* 0x000fc80000000800 */
        /* <DEDUP_REMOVED lines=35> */
[----:B------:R-:W-:Y:S02]  /*2740*/  HADD2 R112, R56.H0_H0, R112.H0_H0 ;  /* 0x2000007038707230 */ /* 0x000fe40000000800 */
[----:B------:R-:W2:Y:S02]  /*2750*/  LDL.128 R56, [R1+0xe0] ;  /* 0x0000e00001387983 */ /* 0x000ea40000100c00 */
        /* <DEDUP_REMOVED lines=12> */
[----:B------:R-:W4:Y:S02]  /*2820*/  LDL.128 R8, [R1+0x100] ;  /* 0x0001000001087983 */ /* 0x000f240000100c00 */
        /* <DEDUP_REMOVED lines=10> */
[----:B------:R-:W5:Y:S02]  /*28d0*/  LDL.128 R12, [R1+0x110] ;  /* 0x00011000010c7983 */ /* 0x000f640000100c00 */
        /* <DEDUP_REMOVED lines=55> */
[----:B--2---:R-:W-:-:S04]  /*2c50*/  HADD2 R28, R28.H0_H0, R56.H0_H0 ;  /* 0x200000381c1c7230 */ /* 0x004fc80000000800 */
[----:B------:R-:W-:-:S04]  /*2c60*/  HADD2 R28, R28.H0_H0, R56.H1_H1 ;  /* 0x300000381c1c7230 */ /* 0x000fc80000000800 */
[----:B------:R-:W-:-:S04]  /*2c70*/  HADD2 R28, R28.H0_H0, R57.H0_H0 ;  /* 0x200000391c1c7230 */ /* 0x000fc80000000800 */
[----:B------:R-:W-:-:S04]  /*2c80*/  HADD2 R29, R28.H0_H0, R57.H1_H1 ;  /* 0x300000391c1d7230 */ /* 0x000fc80000000800 */
[----:B------:R-:W-:-:S04]  /*2c90*/  HADD2 R29, R29.H0_H0, R58.H0_H0 ;  /* 0x2000003a1d1d7230 */ /* 0x000fc80000000800 */
[----:B------:R-:W-:-:S04]  /*2ca0*/  HADD2 R29, R29.H0_H0, R58.H1_H1 ;  /* 0x3000003a1d1d7230 */ /* 0x000fc80000000800 */
[----:B------:R-:W-:-:S04]  /*2cb0*/  HADD2 R29, R29.H0_H0, R59.H0_H0 ;  /* 0x2000003b1d1d7230 */ /* 0x000fc80000000800 */
[----:B------:R-:W-:-:S04]  /*2cc0*/  HADD2 R29, R29.H0_H0, R59.H1_H1 ;  /* 0x3000003b1d1d7230 */ /* 0x000fc80000000800 */
[----:B---3--:R-:W-:-:S04]  /*2cd0*/  HADD2 R29, R29.H0_H0, R4.H0_H0 ;  /* 0x200000041d1d7230 */ /* 0x008fc80000000800 */
[----:B------:R-:W-:-:S04]  /*2ce0*/  HADD2 R29, R29.H0_H0, R4.H1_H1 ;  /* 0x300000041d1d7230 */ /* 0x000fc80000000800 */
[----:B------:R-:W-:-:S04]  /*2cf0*/  HADD2 R29, R29.H0_H0, R5.H0_H0 ;  /* 0x200000051d1d7230 */ /* 0x000fc80000000800 */
[----:B------:R-:W-:-:S04]  /*2d00*/  HADD2 R29, R29.H0_H0, R5.H1_H1 ;  /* 0x300000051d1d7230 */ /* 0x000fc80000000800 */
[----:B------:R-:W-:-:S04]  /*2d10*/  HADD2 R29, R29.H0_H0, R6.H0_H0 ;  /* 0x200000061d1d7230 */ /* 0x000fc80000000800 */
[----:B------:R-:W-:-:S04]  /*2d20*/  HADD2 R29, R29.H0_H0, R6.H1_H1 ;  /* 0x300000061d1d7230 */ /* 0x000fc80000000800 */
[----:B------:R-:W-:-:S04]  /*2d30*/  HADD2 R29, R29.H0_H0, R7.H0_H0 ;  /* 0x200000071d1d7230 */ /* 0x000fc80000000800 */
[----:B------:R-:W-:-:S04]  /*2d40*/  HADD2 R4, R29.H0_H0, R7.H1_H1 ;  /* 0x300000071d047230 */ /* 0x000fc80000000800 */
[----:B----4-:R-:W-:-:S04]  /*2d50*/  HADD2 R4, R4.H0_H0, R8.H0_H0 ;  /* 0x2000000804047230 */ /* 0x010fc80000000800 */
[----:B------:R-:W-:-:S04]  /*2d60*/  HADD2 R4, R4.H0_H0, R8.H1_H1 ;  /* 0x3000000804047230 */ /* 0x000fc80000000800 */
[----:B------:R-:W-:-:S04]  /*2d70*/  HADD2 R4, R4.H0_H0, R9.H0_H0 ;  /* 0x2000000904047230 */ /* 0x000fc80000000800 */
[----:B------:R-:W-:-:S04]  /*2d80*/  HADD2 R5, R4.H0_H0, R9.H1_H1 ;  /* 0x3000000904057230 */ /* 0x000fc80000000800 */
[----:B------:R-:W-:-:S04]  /*2d90*/  HADD2 R5, R5.H0_H0, R10.H0_H0 ;  /* 0x2000000a05057230 */ /* 0x000fc80000000800 */
[----:B------:R-:W-:-:S04]  /*2da0*/  HADD2 R5, R5.H0_H0, R10.H1_H1 ;  /* 0x3000000a05057230 */ /* 0x000fc80000000800 */
[----:B------:R-:W-:-:S04]  /*2db0*/  HADD2 R5, R5.H0_H0, R11.H0_H0 ;  /* 0x2000000b05057230 */ /* 0x000fc80000000800 */
[----:B------:R-:W-:-:S04]  /*2dc0*/  HADD2 R6, R5.H0_H0, R11.H1_H1 ;  /* 0x3000000b05067230 */ /* 0x000fc80000000800 */
[----:B-----5:R-:W-:-:S04]  /*2dd0*/  HADD2 R6, R6.H0_H0, R12.H0_H0 ;  /* 0x2000000c06067230 */ /* 0x020fc80000000800 */
[----:B------:R-:W-:-:S04]  /*2de0*/  HADD2 R6, R6.H0_H0, R12.H1_H1 ;  /* 0x3000000c06067230 */ /* 0x000fc80000000800 */
[----:B------:R-:W-:-:S04]  /*2df0*/  HADD2 R6, R6.H0_H0, R13.H0_H0 ;  /* 0x2000000d06067230 */ /* 0x000fc80000000800 */
        /* <DEDUP_REMOVED lines=28> */
[----:B------:R-:W-:-:S05]  /*2fc0*/  HADD2 R13, R13.H0_H0, R27.H1_H1 ;  /* 0x3000001b0d0d7230 */ /* 0x000fca0000000800 */
[----:B------:R1:W-:Y:S01]  /*2fd0*/  STG.E.U16 desc[UR6][R122.64], R13 ;  /* 0x0000000d7a007986 */ /* 0x0003e2000c101506 */
[----:B------:R-:W-:Y:S05]  /*2fe0*/  BRA `(.L_x_3) ;  /* 0x0000000400b87947 */ /* 0x000fea0003800000 */
.L_x_0:
[----:B------:R-:W0:Y:S02]  /*2ff0*/  LDC.64 R6, c[0x0][0x380] ;  /* 0x0000e000ff067b82 */ /* 0x000e240000000a00 */
[----:B0-----:R-:W-:-:S06]  /*3000*/  IMAD.WIDE R6, R2, 0x10, R6 ;  /* 0x0000001002067825 */ /* 0x001fcc00078e0206 */
[----:B------:R-:W2:Y:S01]  /*3010*/  LDG.E.128 R4, desc[UR6][R6.64] ;  /* 0x0000000606047981 */ /* 0x000ea2000c1e1d00 */
[----:B------:R-:W-:Y:S02]  /*3020*/  MOV R0, RZ ;  /* 0x000000ff00007202 */ /* 0x000fe40000000f00 */
[----:B--2---:R-:W-:Y:S02]  /*3030*/  MOV R10, R4 ;  /* 0x00000004000a7202 */ /* 0x004fe40000000f00 */
[----:B------:R-:W-:Y:S01]  /*3040*/  CS2R R8, SR_CLOCKLO ;  /* 0x0000000000087805 */ /* 0x000fe20000015000 */
[----:B------:R-:W-:Y:S01]  /*3050*/  IMAD.MOV.U32 R13, RZ, RZ, R7 ;  /* 0x000000ffff0d7224 */ /* 0x000fe200078e0007 */
[----:B------:R-:W-:-:S07]  /*3060*/  MOV R12, R6 ;  /* 0x00000006000c7202 */ /* 0x000fce0000000f00 */
.L_x_4:
[----:B------:R-:W-:Y:S01]  /*3070*/  MOV R11, R5 ;  /* 0x00000005000b7202 */ /* 0x000fe20000000f00 */
[----:B------:R-:W-:Y:S01]  /*3080*/  IMAD.MOV.U32 R4, RZ, RZ, R13 ;  /* 0x000000ffff047224 */ /* 0x000fe200078e000d */
[----:B------:R-:W-:Y:S05]  /*3090*/  WARPSYNC.ALL ;  /* 0x0000000000007948 */ /* 0x000fea0003800000 */
[----:B------:R-:W-:Y:S01]  /*30a0*/  IADD3 R0, PT, PT, R0, 0x20, RZ ;  /* 0x0000002000007810 */ /* 0x000fe20007ffe0ff */
[----:B------:R-:W-:Y:S01]  /*30b0*/  HMMA.16816.F16 R14, R4, R10, R12 ;  /* 0x0000000a040e723c */ /* 0x000fe2000000080c */
[----:B------:R-:W-:Y:S02]  /*30c0*/  MOV R17, R13 ;  /* 0x0000000d00117202 */ /* 0x000fe40000000f00 */
[----:B------:R-:W-:-:S15]  /*30d0*/  ISETP.NE.AND P0, PT, R0, 0x4e20, PT ;  /* 0x00004e200000780c */ /* 0x000fde0003f05270 */
[----:B------:R-:W-:-:S02]  /*30e0*/  NOP ;  /* 0x0000000000007918 */ /* 0x000fc40000000000 */
[----:B------:R-:W-:-:S15]  /*30f0*/  HMMA.16816.F16 R14, R4, R10, R14 ;  /* 0x0000000a040e723c */ /* 0x000fde000000080e */
[----:B------:R-:W-:-:S05]  /*3100*/  NOP ;  /* 0x0000000000007918 */ /* 0x000fca0000000000 */
        /* <DEDUP_REMOVED lines=58> */
[----:B------:R-:W-:Y:S01]  /*34b0*/  HMMA.16816.F16 R12, R4, R10, R14 ;  /* 0x0000000a040c723c */ /* 0x000fe2000000080e */
[----:B------:R-:W-:-:S04]  /*34c0*/  NOP ;  /* 0x0000000000007918 */ /* 0x000fc80000000000 */
[----:B------:R-:W-:-:S15]  /*34d0*/  @P0 BRA `(.L_x_4) ;  /* 0xfffffff800e40947 */ /* 0x000fde000383ffff */
[----:B------:R-:W-:Y:S01]  /*34e0*/  BAR.SYNC.DEFER_BLOCKING 0x0 ;  /* 0x0000000000007b1d */ /* 0x000fe20000010000 */
[----:B------:R-:W-:-:S05]  /*34f0*/  CS2R R4, SR_CLOCKLO ;  /* 0x0000000000047805 */ /* 0x000fca0000015000 */
[----:B------:R-:W0:Y:S01]  /*3500*/  MUFU.RCP64H R11, 1000000 ;  /* 0x412e8480000b7908 */ /* 0x000e220000001800 */
[----:B------:R-:W-:Y:S01]  /*3510*/  IMAD.MOV.U32 R12, RZ, RZ, 0x0 ;  /* 0x00000000ff0c7424 */ /* 0x000fe200078e00ff */
[----:B------:R-:W-:Y:S02]  /*3520*/  MOV R13, 0x412e8480 ;  /* 0x412e8480000d7802 */ /* 0x000fe40000000f00 */
[----:B------:R-:W-:-:S06]  /*3530*/  MOV R10, 0x1 ;  /* 0x00000001000a7802 */ /* 0x000fcc0000000f00 */
[----:B0-----:R-:W-:-:S08]  /*3540*/  DFMA R6, R10, -R12, 1 ;  /* 0x3ff000000a06742b */ /* 0x001fd0000000080c */
[----:B------:R-:W-:Y:S01]  /*3550*/  DFMA R14, R6, R6, R6 ;  /* 0x00000006060e722b */ /* 0x000fe20000000006 */
[----:B------:R-:W-:-:S05]  /*3560*/  IADD3 R6, P0, PT, -R8, R4, RZ ;  /* 0x0000000408067210 */ /* 0x000fca0007f1e1ff */
[----:B------:R-:W-:Y:S02]  /*3570*/  IMAD.X R7, R5, 0x1, ~R9, P0 ;  /* 0x0000000105077824 */ /* 0x000fe400000e0e09 */
[----:B------:R-:W-:-:S04]  /*3580*/  DFMA R14, R10, R14, R10 ;  /* 0x0000000e0a0e722b */ /* 0x000fc8000000000a */
[----:B------:R-:W0:Y:S04]  /*3590*/  I2F.F64.S64 R6, R6 ;  /* 0x0000000600067312 */ /* 0x000e280000301c00 */
[----:B------:R-:W-:-:S08]  /*35a0*/  DFMA R12, R14, -R12, 1 ;  /* 0x3ff000000e0c742b */ /* 0x000fd0000000080c */
[----:B------:R-:W-:Y:S01]  /*35b0*/  DFMA R12, R14, R12, R14 ;  /* 0x0000000c0e0c722b */ /* 0x000fe2000000000e */
[----:B0-----:R-:W-:-:S07]  /*35c0*/  FSETP.GEU.AND P1, PT, |R7|, 6.5827683646048100446e-37, PT ;  /* 0x036000000700780b */ /* 0x001fce0003f2e200 */
        /* <DEDUP_REMOVED lines=8> */
[----:B------:R-:W-:Y:S02]  /*3650*/  MOV R4, R122 ;  /* 0x0000007a00047202 */ /* 0x000fe40000000f00 */
[----:B------:R-:W-:-:S07]  /*3660*/  MOV R5, R123 ;  /* 0x0000007b00057202 */ /* 0x000fce0000000f00 */
.L_x_5:
[----:B------:R-:W0:Y:S08]  /*3670*/  LDC.64 R6, c[0x0][0x3a8] ;  /* 0x0000ea00ff067b82 */ /* 0x000e300000000a00 */
[----:B------:R-:W1:Y:S01]  /*3680*/  LDC.64 R8, c[0x0][0x390] ;  /* 0x0000e400ff087b82 */ /* 0x000e620000000a00 */
[----:B0-----:R-:W-:-:S05]  /*3690*/  IMAD.WIDE R6, R2, 0x8, R6 ;  /* 0x0000000802067825 */ /* 0x001fca00078e0206 */
[----:B------:R0:W-:Y:S01]  /*36a0*/  STG.E.64 desc[UR6][R6.64], R4 ;  /* 0x0000000406007986 */ /* 0x0001e2000c101b06 */
[----:B-1----:R-:W-:-:S05]  /*36b0*/  IMAD.WIDE R8, R2, 0x4, R8 ;  /* 0x0000000402087825 */ /* 0x002fca00078e0208 */
[----:B------:R0:W-:Y:S02]  /*36c0*/  STG.E desc[UR6][R8.64], R17 ;  /* 0x0000001108007986 */ /* 0x0001e4000c101906 */
.L_x_3:
[----:B------:R-:W-:Y:S05]  /*36d0*/  WARPSYNC.ALL ;  /* 0x0000000000007948 */ /* 0x000fea0003800000 */
[----:B------:R-:W-:Y:S01]  /*36e0*/  BAR.SYNC.DEFER_BLOCKING 0x0 ;  /* 0x0000000000007b1d */ /* 0x000fe20000010000 */
[----:B0-----:R-:W-:-:S05]  /*36f0*/  CS2R R4, SR_CLOCKLO ;  /* 0x0000000000047805 */ /* 0x001fca0000015000 */
[----:B------:R-:W0:Y:S01]  /*3700*/  MUFU.RCP64H R9, 1000000 ;  /* 0x412e848000097908 */ /* 0x000e220000001800 */
[----:B------:R-:W-:Y:S01]  /*3710*/  IMAD.MOV.U32 R10, RZ, RZ, 0x0 ;  /* 0x00000000ff0a7424 */ /* 0x000fe200078e00ff */
[----:B------:R-:W-:Y:S02]  /*3720*/  MOV R11, 0x412e8480 ;  /* 0x412e8480000b7802 */ /* 0x000fe40000000f00 */
[----:B------:R-:W-:-:S06]  /*3730*/  MOV R8, 0x1 ;  /* 0x0000000100087802 */ /* 0x000fcc0000000f00 */
[----:B0-----:R-:W-:-:S08]  /*3740*/  DFMA R6, R8, -R10, 1 ;  /* 0x3ff000000806742b */ /* 0x001fd0000000080a */
[----:B-1----:R-:W-:Y:S01]  /*3750*/  DFMA R12, R6, R6, R6 ;  /* 0x00000006060c722b */ /* 0x002fe20000000006 */
        /* <DEDUP_REMOVED lines=17> */
.L_x_6:
[----:B------:R-:W0:Y:S02]  /*3870*/  LDC.64 R6, c[0x0][0x398] ;  /* 0x0000e600ff067b82 */ /* 0x000e240000000a00 */
[----:B0-----:R-:W-:-:S05]  /*3880*/  IMAD.WIDE R2, R2, 0x8, R6 ;  /* 0x0000000802027825 */ /* 0x001fca00078e0206 */
[----:B------:R-:W-:Y:S01]  /*3890*/  STG.E.64 desc[UR6][R2.64], R4 ;  /* 0x0000000402007986 */ /* 0x000fe2000c101b06 */
[----:B------:R-:W-:Y:S05]  /*38a0*/  EXIT ;  /* 0x000000000000794d */ /* 0x000fea0003800000 */
        .weak           $__internal_0_$__cuda_sm20_div_rn_f64_full
        .type           $__internal_0_$__cuda_sm20_div_rn_f64_full,@function
        .size           $__internal_0_$__cuda_sm20_div_rn_f64_full,(.L_x_13 - $__internal_0_$__cuda_sm20_div_rn_f64_full)
$__internal_0_$__cuda_sm20_div_rn_f64_full:
[C---:B------:R-:W-:Y:S01]  /*38b0*/  FSETP.GEU.AND P0, PT, |R3|.reuse, 1.469367938527859385e-39, PT ;  /* 0x001000000300780b */ /* 0x040fe20003f0e200 */
[----:B------:R-:W-:Y:S01]  /*38c0*/  IMAD.U32 R128, RZ, RZ, UR4 ;  /* 0x00000004ff807e24 */ /* 0x000fe2000f8e00ff */
[----:B------:R-:W-:Y:S01]  /*38d0*/  MOV R130, UR4 ;  /* 0x0000000400827c02 */ /* 0x000fe20008000f00 */
[----:B------:R-:W-:Y:S01]  /*38e0*/  IMAD.MOV.U32 R134, RZ, RZ, 0x1ca00000 ;  /* 0x1ca00000ff867424 */ /* 0x000fe200078e00ff */
[----:B------:R-:W-:Y:S01]  /*38f0*/  MOV R131, R3 ;  /* 0x0000000300837202 */ /* 0x000fe20000000f00 */
[----:B------:R-:W-:Y:S01]  /*3900*/  BSSY.RECONVERGENT B0, `(.L_x_7) ;  /* 0x0000056000007945 */ /* 0x000fe20003800200 */
[----:B------:R-:W-:Y:S02]  /*3910*/  LOP3.LUT R4, R3, 0x800fffff, RZ, 0xc0, !PT ;  /* 0x800fffff03047812 */ /* 0x000fe400078ec0ff */
[----:B------:R-:W-:Y:S02]  /*3920*/  MOV R5, R7 ;  /* 0x0000000700057202 */ /* 0x000fe40000000f00 */
[----:B------:R-:W-:Y:S01]  /*3930*/  LOP3.LUT R129, R4, 0x3ff00000, RZ, 0xfc, !PT ;  /* 0x3ff0000004817812 */ /* 0x000fe200078efcff */
[----:B------:R-:W-:Y:S01]  /*3940*/  IMAD.MOV.U32 R4, RZ, RZ, R6 ;  /* 0x000000ffff047224 */ /* 0x000fe200078e0006 */
[----:B------:R-:W-:Y:S01]  /*3950*/  MOV R122, 0x1 ;  /* 0x00000001007a7802 */ /* 0x000fe20000000f00 */
[----:B------:R-:W-:Y:S01]  /*3960*/  @!P0 DMUL R128, R130, 8.98846567431157953865e+307 ;  /* 0x7fe0000082808828 */ /* 0x000fe20000000000 */
[----:B------:R-:W-:-:S02]  /*3970*/  FSETP.GEU.AND P2, PT, |R5|, 1.469367938527859385e-39, PT ;  /* 0x001000000500780b */ /* 0x000fc40003f4e200 */
[----:B------:R-:W-:Y:S02]  /*3980*/  LOP3.LUT R135, R5, 0x7ff00000, RZ, 0xc0, !PT ;  /* 0x7ff0000005877812 */ /* 0x000fe400078ec0ff */
[----:B------:R-:W-:Y:S01]  /*3990*/  LOP3.LUT R132, R3, 0x7ff00000, RZ, 0xc0, !PT ;  /* 0x7ff0000003847812 */ /* 0x000fe200078ec0ff */
[----:B------:R-:W0:Y:S01]  /*39a0*/  MUFU.RCP64H R123, R129 ;  /* 0x00000081007b7308 */ /* 0x000e220000001800 */
[----:B------:R-:W-:Y:S01]  /*39b0*/  MOV R126, R4 ;  /* 0x00000004007e7202 */ /* 0x000fe20000000f00 */
[----:B------:R-:W-:Y:S01]  /*39c0*/  IMAD.MOV.U32 R133, RZ, RZ, R135 ;  /* 0x000000ffff857224 */ /* 0x000fe200078e0087 */
[----:B------:R-:W-:Y:S02]  /*39d0*/  ISETP.GE.U32.AND P1, PT, R135, R132, PT ;  /* 0x000000848700720c */ /* 0x000fe40003f26070 */
[----:B------:R-:W-:Y:S02]  /*39e0*/  @!P0 LOP3.LUT R132, R129, 0x7ff00000, RZ, 0xc0, !PT ;  /* 0x7ff0000081848812 */ /* 0x000fe400078ec0ff */
[----:B------:R-:W-:-:S02]  /*39f0*/  SEL R127, R134, 0x63400000, !P1 ;  /* 0x63400000867f7807 */ /* 0x000fc40004800000 */
[----:B------:R-:W-:Y:S02]  /*3a00*/  @!P2 LOP3.LUT R124, R131, 0x7ff00000, RZ, 0xc0, !PT ;  /* 0x7ff00000837ca812 */ /* 0x000fe400078ec0ff */
[----:B------:R-:W-:Y:S02]  /*3a10*/  LOP3.LUT R127, R127, 0x800fffff, R5, 0xf8, !PT ;  /* 0x800fffff7f7f7812 */ /* 0x000fe400078ef805 */
[----:B------:R-:W-:Y:S02]  /*3a20*/  @!P2 ISETP.GE.U32.AND P3, PT, R135, R124, PT ;  /* 0x0000007c8700a20c */ /* 0x000fe40003f66070 */
[----:B------:R-:W-:Y:S01]  /*3a30*/  IADD3 R137, PT, PT, R132, -0x1, RZ ;  /* 0xffffffff84897810 */ /* 0x000fe20007ffe0ff */
[----:B0-----:R-:W-:-:S08]  /*3a40*/  DFMA R6, R122, -R128, 1 ;  /* 0x3ff000007a06742b */ /* 0x001fd00000000880 */
[----:B------:R-:W-:-:S08]  /*3a50*/  DFMA R6, R6, R6, R6 ;  /* 0x000000060606722b */ /* 0x000fd00000000006 */
[----:B------:R-:W-:Y:S01]  /*3a60*/  DFMA R6, R122, R6, R122 ;  /* 0x000000067a06722b */ /* 0x000fe2000000007a */
[----:B------:R-:W-:Y:S02]  /*3a70*/  @!P2 SEL R123, R134, 0x63400000, !P3 ;  /* 0x63400000867ba807 */ /* 0x000fe40005800000 */
[----:B------:R-:W-:Y:S02]  /*3a80*/  @!P2 MOV R122, RZ ;  /* 0x000000ff007aa202 */ /* 0x000fe40000000f00 */
[----:B------:R-:W-:-:S03]  /*3a90*/  @!P2 LOP3.LUT R123, R123, 0x80000000, R5, 0xf8, !PT ;  /* 0x800000007b7ba812 */ /* 0x000fc600078ef805 */
[----:B------:R-:W-:Y:S01]  /*3aa0*/  DFMA R124, R6, -R128, 1 ;  /* 0x3ff00000067c742b */ /* 0x000fe20000000880 */
[----:B------:R-:W-:-:S06]  /*3ab0*/  @!P2 LOP3.LUT R123, R123, 0x100000, RZ, 0xfc, !PT ;  /* 0x001000007b7ba812 */ /* 0x000fcc00078efcff */
[----:B------:R-:W-:Y:S02]  /*3ac0*/  @!P2 DFMA R126, R126, 2, -R122 ;  /* 0x400000007e7ea82b */ /* 0x000fe4000000087a */
[----:B------:R-:W-:-:S08]  /*3ad0*/  DFMA R124, R6, R124, R6 ;  /* 0x0000007c067c722b */ /* 0x000fd00000000006 */
[----:B------:R-:W-:Y:S01]  /*3ae0*/  @!P2 LOP3.LUT R133, R127, 0x7ff00000, RZ, 0xc0, !PT ;  /* 0x7ff000007f85a812 */ /* 0x000fe200078ec0ff */
[----:B------:R-:W-:-:S03]  /*3af0*/  DMUL R122, R124, R126 ;  /* 0x0000007e7c7a7228 */ /* 0x000fc60000000000 */
[----:B------:R-:W-:-:S04]  /*3b00*/  IADD3 R136, PT, PT, R133, -0x1, RZ ;  /* 0xffffffff85887810 */ /* 0x000fc80007ffe0ff */
[----:B------:R-:W-:Y:S01]  /*3b10*/  ISETP.GT.U32.AND P0, PT, R136, 0x7feffffe, PT ;  /* 0x7feffffe8800780c */ /* 0x000fe20003f04070 */
[----:B------:R-:W-:-:S03]  /*3b20*/  DFMA R6, R122, -R128, R126 ;  /* 0x800000807a06722b */ /* 0x000fc6000000007e */
[----:B------:R-:W-:-:S05]  /*3b30*/  ISETP.GT.U32.OR P0, PT, R137, 0x7feffffe, P0 ;  /* 0x7feffffe8900780c */ /* 0x000fca0000704470 */
[----:B------:R-:W-:-:S08]  /*3b40*/  DFMA R6, R124, R6, R122 ;  /* 0x000000067c06722b */ /* 0x000fd0000000007a */
[----:B------:R-:W-:Y:S05]  /*3b50*/  @P0 BRA `(.L_x_8) ;  /* 0x00000000006c0947 */ /* 0x000fea0003800000 */
[----:B------:R-:W-:-:S04]  /*3b60*/  LOP3.LUT R122, R131, 0x7ff00000, RZ, 0xc0, !PT ;  /* 0x7ff00000837a7812 */ /* 0x000fc800078ec0ff */
[CC--:B------:R-:W-:Y:S02]  /*3b70*/  VIADDMNMX R4, R135.reuse, -R122.reuse, 0xb9600000, !PT ;  /* 0xb960000087047446 */ /* 0x0c0fe4000780097a */
[----:B------:R-:W-:Y:S02]  /*3b80*/  ISETP.GE.U32.AND P0, PT, R135, R122, PT ;  /* 0x0000007a8700720c */ /* 0x000fe40003f06070 */
[----:B------:R-:W-:Y:S02]  /*3b90*/  VIMNMX R4, PT, PT, R4, 0x46a00000, PT ;  /* 0x46a0000004047848 */ /* 0x000fe40003fe0100 */
[----:B------:R-:W-:-:S05]  /*3ba0*/  SEL R5, R134, 0x63400000, !P0 ;  /* 0x6340000086057807 */ /* 0x000fca0004000000 */
[----:B------:R-:W-:Y:S01]  /*3bb0*/  IMAD.IADD R132, R4, 0x1, -R5 ;  /* 0x0000000104847824 */ /* 0x000fe200078e0a05 */
[----:B------:R-:W-:-:S04]  /*3bc0*/  MOV R4, RZ ;  /* 0x000000ff00047202 */ /* 0x000fc80000000f00 */
[----:B------:R-:W-:-:S06]  /*3bd0*/  IADD3 R5, PT, PT, R132, 0x7fe00000, RZ ;  /* 0x7fe0000084057810 */ /* 0x000fcc0007ffe0ff */
[----:B------:R-:W-:-:S10]  /*3be0*/  DMUL R122, R6, R4 ;  /* 0x00000004067a7228 */ /* 0x000fd40000000000 */
[----:B------:R-:W-:-:S13]  /*3bf0*/  FSETP.GTU.AND P0, PT, |R123|, 1.469367938527859385e-39, PT ;  /* 0x001000007b00780b */ /* 0x000fda0003f0c200 */
[----:B------:R-:W-:Y:S05]  /*3c00*/  @P0 BRA `(.L_x_9) ;  /* 0x0000000000940947 */ /* 0x000fea0003800000 */
[----:B------:R-:W-:Y:S01]  /*3c10*/  DFMA R126, R6, -R128, R126 ;  /* 0x80000080067e722b */ /* 0x000fe2000000007e */
[----:B------:R-:W-:-:S09]  /*3c20*/  IMAD.MOV.U32 R124, RZ, RZ, RZ ;  /* 0x000000ffff7c7224 */ /* 0x000fd200078e00ff */
[C---:B------:R-:W-:Y:S02]  /*3c30*/  FSETP.NEU.AND P0, PT, R127.reuse, RZ, PT ;  /* 0x000000ff7f00720b */ /* 0x040fe40003f0d000 */
[----:B------:R-:W-:-:S04]  /*3c40*/  LOP3.LUT R129, R127, 0x80000000, R131, 0x48, !PT ;  /* 0x800000007f817812 */ /* 0x000fc800078e4883 */
[----:B------:R-:W-:-:S07]  /*3c50*/  LOP3.LUT R125, R129, R5, RZ, 0xfc, !PT ;  /* 0x00000005817d7212 */ /* 0x000fce00078efcff */
[----:B------:R-:W-:Y:S05]  /*3c60*/  @!P0 BRA `(.L_x_9) ;  /* 0x00000000007c8947 */ /* 0x000fea0003800000 */
[----:B------:R-:W-:Y:S02]  /*3c70*/  IADD3 R5, PT, PT, -R132, RZ, RZ ;  /* 0x000000ff84057210 */ /* 0x000fe40007ffe1ff */
[----:B------:R-:W-:-:S06]  /*3c80*/  MOV R4, RZ ;  /* 0x000000ff00047202 */ /* 0x000fcc0000000f00 */
[----:B------:R-:W-:Y:S02]  /*3c90*/  DFMA R4, R122, -R4, R6 ;  /* 0x800000047a04722b */ /* 0x000fe40000000006 */
[----:B------:R-:W-:-:S04]  /*3ca0*/  DMUL.RP R6, R6, R124 ;  /* 0x0000007c06067228 */ /* 0x000fc80000008000 */
[----:B------:R-:W-:-:S04]  /*3cb0*/  IADD3 R4, PT, PT, -R132, -0x43300000, RZ ;  /* 0xbcd0000084047810 */ /* 0x000fc80007ffe1ff */
[----:B------:R-:W-:Y:S02]  /*3cc0*/  FSETP.NEU.AND P0, PT, |R5|, R4, PT ;  /* 0x000000040500720b */ /* 0x000fe40003f0d200 */
[----:B------:R-:W-:Y:S02]  /*3cd0*/  LOP3.LUT R129, R7, R129, RZ, 0x3c, !PT ;  /* 0x0000008107817212 */ /* 0x000fe400078e3cff */
[----:B------:R-:W-:Y:S02]  /*3ce0*/  FSEL R122, R6, R122, !P0 ;  /* 0x0000007a067a7208 */ /* 0x000fe40004000000 */
[----:B------:R-:W-:Y:S01]  /*3cf0*/  FSEL R123, R129, R123, !P0 ;  /* 0x0000007b817b7208 */ /* 0x000fe20004000000 */
[----:B------:R-:W-:Y:S06]  /*3d00*/  BRA `(.L_x_9) ;  /* 0x0000000000547947 */ /* 0x000fec0003800000 */
.L_x_8:
[----:B------:R-:W-:-:S14]  /*3d10*/  DSETP.NAN.AND P0, PT, R4, R4, PT ;  /* 0x000000040400722a */ /* 0x000fdc0003f08000 */
[----:B------:R-:W-:Y:S05]  /*3d20*/  @P0 BRA `(.L_x_10) ;  /* 0x0000000000440947 */ /* 0x000fea0003800000 */
[----:B------:R-:W-:-:S14]  /*3d30*/  DSETP.NAN.AND P0, PT, R130, R130, PT ;  /* 0x000000828200722a */ /* 0x000fdc0003f08000 */
[----:B------:R-:W-:Y:S05]  /*3d40*/  @P0 BRA `(.L_x_11) ;  /* 0x0000000000300947 */ /* 0x000fea0003800000 */
[----:B------:R-:W-:Y:S01]  /*3d50*/  ISETP.NE.AND P0, PT, R133, R132, PT ;  /* 0x000000848500720c */ /* 0x000fe20003f05270 */
[----:B------:R-:W-:Y:S01]  /*3d60*/  IMAD.MOV.U32 R122, RZ, RZ, 0x0 ;  /* 0x00000000ff7a7424 */ /* 0x000fe200078e00ff */
[----:B------:R-:W-:-:S11]  /*3d70*/  MOV R123, 0xfff80000 ;  /* 0xfff80000007b7802 */ /* 0x000fd60000000f00 */
[----:B------:R-:W-:Y:S05]  /*3d80*/  @!P0 BRA `(.L_x_9) ;  /* 0x0000000000348947 */ /* 0x000fea0003800000 */
[----:B------:R-:W-:Y:S02]  /*3d90*/  ISETP.NE.AND P0, PT, R133, 0x7ff00000, PT ;  /* 0x7ff000008500780c */ /* 0x000fe40003f05270 */
[----:B------:R-:W-:Y:S02]  /*3da0*/  LOP3.LUT R123, R5, 0x80000000, R131, 0x48, !PT ;  /* 0x80000000057b7812 */ /* 0x000fe400078e4883 */
[----:B------:R-:W-:-:S13]  /*3db0*/  ISETP.EQ.OR P0, PT, R132, RZ, !P0 ;  /* 0x000000ff8400720c */ /* 0x000fda0004702670 */
[----:B------:R-:W-:Y:S02]  /*3dc0*/  @P0 LOP3.LUT R4, R123, 0x7ff00000, RZ, 0xfc, !PT ;  /* 0x7ff000007b040812 */ /* 0x000fe400078efcff */
[----:B------:R-:W-:Y:S01]  /*3dd0*/  @!P0 MOV R122, RZ ;  /* 0x000000ff007a8202 */ /* 0x000fe20000000f00 */
[----:B------:R-:W-:Y:S01]  /*3de0*/  @P0 IMAD.MOV.U32 R122, RZ, RZ, RZ ;  /* 0x000000ffff7a0224 */ /* 0x000fe200078e00ff */
[----:B------:R-:W-:Y:S01]  /*3df0*/  @P0 MOV R123, R4 ;  /* 0x00000004007b0202 */ /* 0x000fe20000000f00 */
[----:B------:R-:W-:Y:S06]  /*3e00*/  BRA `(.L_x_9) ;  /* 0x0000000000147947 */ /* 0x000fec0003800000 */
.L_x_11:
[----:B------:R-:W-:Y:S02]  /*3e10*/  LOP3.LUT R123, R131, 0x80000, RZ, 0xfc, !PT ;  /* 0x00080000837b7812 */ /* 0x000fe400078efcff */
[----:B------:R-:W-:Y:S01]  /*3e20*/  MOV R122, R130 ;  /* 0x00000082007a7202 */ /* 0x000fe20000000f00 */
[----:B------:R-:W-:Y:S06]  /*3e30*/  BRA `(.L_x_9) ;  /* 0x0000000000087947 */ /* 0x000fec0003800000 */
.L_x_10:
[----:B------:R-:W-:Y:S01]  /*3e40*/  LOP3.LUT R123, R5, 0x80000, RZ, 0xfc, !PT ;  /* 0x00080000057b7812 */ /* 0x000fe200078efcff */
[----:B------:R-:W-:-:S07]  /*3e50*/  IMAD.MOV.U32 R122, RZ, RZ, R4 ;  /* 0x000000ffff7a7224 */ /* 0x000fce00078e0004 */
.L_x_9:
[----:B------:R-:W-:Y:S05]  /*3e60*/  BSYNC.RECONVERGENT B0 ;  /* 0x0000000000007941 */ /* 0x000fea0003800200 */
.L_x_7:
[----:B------:R-:W-:Y:S02]  /*3e70*/  MOV R4, R118 ;  /* 0x0000007600047202 */ /* 0x000fe40000000f00 */
[----:B------:R-:W-:-:S04]  /*3e80*/  MOV R5, 0x0 ;  /* 0x0000000000057802 */ /* 0x000fc80000000f00 */
[----:B------:R-:W-:Y:S05]  /*3e90*/  RET.REL.NODEC R4 `(_Z18core_parallel_testPK6__halfS1_PS_PdS3_S3_iiiS_) ;  /* 0xffffffc004587950 */ /* 0x000fea0003c3ffff */
.L_x_12:
[----:B------:R-:W-:-:S00]  /*3ea0*/  BRA `(.L_x_12) ;  /* 0xfffffffc00fc7947 */ /* 0x000fc0000383ffff */
[----:B------:R-:W-:-:S00]  /*3eb0*/  NOP ;  /* 0x0000000000007918 */ /* 0x000fc00000000000 */
        /* <DEDUP_REMOVED lines=12> */
.L_x_13:


//--------------------- .nv.shared.reserved.0     --------------------------
	.section	.nv.shared.reserved.0,"aw",@nobits
	.weak		__nv_reservedSMEM_offset_0_alias
	.size		__nv_reservedSMEM_offset_0_alias, 0, 64
	.other		__nv_reservedSMEM_offset_0_alias,@"STO_CUDA_RESERVED_SHARED STV_DEFAULT"
__nv_reservedSMEM_offset_0_alias:
	.zero		0
	.zero		64


//--------------------- .nv.constant0._Z18core_parallel_testPK6__halfS1_PS_PdS3_S3_iiiS_ --------------------------
	.section	.nv.constant0._Z18core_parallel_testPK6__halfS1_PS_PdS3_S3_iiiS_,"a",@progbits
	.sectionflags	@""
	.align	4
.nv.constant0._Z18core_parallel_testPK6__halfS1_PS_PdS3_S3_iiiS_:
	.zero		958


//--------------------- SYMBOLS --------------------------

	.type		.nv.reservedSmem.offset0,@object
	.size		.nv.reservedSmem.offset0,0x4
